def matmul_kernel(
    a_ptr,
    b_ptr,
    c_ptr,
    M,
    N,
    K,
    stride_am,
    stride_ak,
    stride_bk,
    stride_bn,
    stride_cm,
    stride_cn,
    BLOCK_M: tl.constexpr,
    BLOCK_N: tl.constexpr,
    BLOCK_K: tl.constexpr,
    GROUP_M: tl.constexpr,
):
    pid = tl.program_id(axis=0)
    num_pid_m = tl.cdiv(M, BLOCK_M)
    num_pid_n = tl.cdiv(N, BLOCK_N)
    num_pid_in_group = GROUP_M * num_pid_n
    group_id = pid // num_pid_in_group
    first_pid_m = group_id * GROUP_M
    group_size_m = min(num_pid_m - first_pid_m, GROUP_M)
    pid_m = first_pid_m + ((pid % num_pid_in_group) % group_size_m)
    pid_n = (pid % num_pid_in_group) // group_size_m

    offs_am = (pid_m * BLOCK_M + tl.arange(0, BLOCK_M)) % M
    offs_bn = (pid_n * BLOCK_N + tl.arange(0, BLOCK_N)) % N
    offs_k = tl.arange(0, BLOCK_K)
    a_ptrs = a_ptr + offs_am[:, None] * stride_am + offs_k[None, :] * stride_ak
    b_ptrs = b_ptr + offs_k[:, None] * stride_bk + offs_bn[None, :] * stride_bn

    acc = tl.zeros((BLOCK_M, BLOCK_N), dtype=tl.float32)
    for kk in range(0, tl.cdiv(K, BLOCK_K)):
        a = tl.load(a_ptrs, mask=offs_k[None, :] < K - kk * BLOCK_K, other=0.0)
        b = tl.load(b_ptrs, mask=offs_k[:, None] < K - kk * BLOCK_K, other=0.0)
        acc = tl.dot(a, b, acc)
        a_ptrs += BLOCK_K * stride_ak
        b_ptrs += BLOCK_K * stride_bk

    c = acc.to(c_ptr.dtype.element_ty)
    offs_cm = pid_m * BLOCK_M + tl.arange(0, BLOCK_M)
    offs_cn = pid_n * BLOCK_N + tl.arange(0, BLOCK_N)
    c_ptrs = c_ptr + offs_cm[:, None] * stride_cm + offs_cn[None, :] * stride_cn
    mask = (offs_cm[:, None] < M) & (offs_cn[None, :] < N)
    tl.store(c_ptrs, c, mask=mask)

# config = {"BLOCK_K": 64, "BLOCK_M": 256, "BLOCK_N": 128, "GROUP_M": 8, "arch": "sm_100", "dtype": "fp8e5m2", "num_ctas": 1, "num_stages": 3, "num_warps": 16}
# arch = sm_100


// ===== COMPILED SASS (sm_100a) =====

	.target	sm_100a

	.elftype	@"ET_EXEC"


//--------------------- .note.nv.tkinfo           --------------------------
	.section	.note.nv.tkinfo,"",@"SHT_NOTE"
	.sectionflags	@"SHF_NOTE_NV_TKINFO"
	.tkinfo
        /*0018*/ 	.word	0x00000081
        /*0030*/ 	.string	""
        /*0030*/ 	.string	"ptxas-blackwell"
        /*0030*/ 	.string	"Cuda compilation tools, release 12.9, V12.9.86"
        /*0030*/ 	.string	"Build cuda_12.9.r12.9/compiler.36037853_0"
        /*0030*/ 	.string	"-v  -suppress-debug-info  -lineinfo  -arch sm_100a "



//--------------------- .note.nv.cuver            --------------------------
	.section	.note.nv.cuver,"",@"SHT_NOTE"
	.sectionflags	@"SHF_NOTE_NV_CUVER"
        /*0018*/ 	.short	0x0001
        /*001a*/ 	.short	0x0064
        /*001c*/ 	.short	0x0001
        /*001e*/ 	.short	0x0000
        /*0020*/ 	.short	0x0001
        /*0022*/ 	.short	0x0000


//--------------------- .nv.info                  --------------------------
	.section	.nv.info,"",@"SHT_CUDA_INFO"
	.align	4


	//----- nvinfo : EIATTR_REGCOUNT
	.align		4
        /*0000*/ 	.byte	0x04, 0x2f
        /*0002*/ 	.short	(.L_1 - .L_0)
	.align		4
.L_0:
        /*0004*/ 	.word	index@(matmul_kernel)
        /*0008*/ 	.word	0x00000080


	//----- nvinfo : EIATTR_FRAME_SIZE
	.align		4
.L_1:
        /*000c*/ 	.byte	0x04, 0x11
        /*000e*/ 	.short	(.L_3 - .L_2)
	.align		4
.L_2:
        /*0010*/ 	.word	index@(matmul_kernel)
        /*0014*/ 	.word	0x000001f0


	//----- nvinfo : EIATTR_MIN_STACK_SIZE
	.align		4
.L_3:
        /*0018*/ 	.byte	0x04, 0x12
        /*001a*/ 	.short	(.L_5 - .L_4)
	.align		4
.L_4:
        /*001c*/ 	.word	index@(matmul_kernel)
        /*0020*/ 	.word	0x000001f0
.L_5:


//--------------------- .nv.info.matmul_kernel    --------------------------
	.section	.nv.info.matmul_kernel,"",@"SHT_CUDA_INFO"
	.sectionflags	@""
	.align	4


	//----- nvinfo : EIATTR_CUDA_API_VERSION
	.align		4
        /*0000*/ 	.byte	0x04, 0x37
        /*0002*/ 	.short	(.L_7 - .L_6)
.L_6:
        /*0004*/ 	.word	0x00000081


	//----- nvinfo : EIATTR_KPARAM_INFO
	.align		4
.L_7:
        /*0008*/ 	.byte	0x04, 0x17
        /*000a*/ 	.short	(.L_9 - .L_8)
.L_8:
        /*000c*/ 	.word	0x00000000
        /*0010*/ 	.short	0x000d
        /*0012*/ 	.short	0x0048
        /*0014*/ 	.byte	0x00, 0xf4, 0x21, 0x00


	//----- nvinfo : EIATTR_KPARAM_INFO
	.align		4
.L_9:
        /*0018*/ 	.byte	0x04, 0x17
        /*001a*/ 	.short	(.L_11 - .L_10)
.L_10:
        /*001c*/ 	.word	0x00000000
        /*0020*/ 	.short	0x000c
        /*0022*/ 	.short	0x0040
        /*0024*/ 	.byte	0x00, 0xf4, 0x21, 0x00


	//----- nvinfo : EIATTR_KPARAM_INFO
	.align		4
.L_11:
        /*0028*/ 	.byte	0x04, 0x17
        /*002a*/ 	.short	(.L_13 - .L_12)
.L_12:
        /*002c*/ 	.word	0x00000000
        /*0030*/ 	.short	0x000b
        /*0032*/ 	.short	0x0038
        /*0034*/ 	.byte	0x00, 0xf0, 0x11, 0x00


	//----- nvinfo : EIATTR_KPARAM_INFO
	.align		4
.L_13:
        /*0038*/ 	.byte	0x04, 0x17
        /*003a*/ 	.short	(.L_15 - .L_14)
.L_14:
        /*003c*/ 	.word	0x00000000
        /*0040*/ 	.short	0x000a
        /*0042*/ 	.short	0x0034
        /*0044*/ 	.byte	0x00, 0xf0, 0x11, 0x00


	//----- nvinfo : EIATTR_KPARAM_INFO
	.align		4
.L_15:
        /*0048*/ 	.byte	0x04, 0x17
        /*004a*/ 	.short	(.L_17 - .L_16)
.L_16:
        /*004c*/ 	.word	0x00000000
        /*0050*/ 	.short	0x0009
        /*0052*/ 	.short	0x0030
        /*0054*/ 	.byte	0x00, 0xf0, 0x11, 0x00


	//----- nvinfo : EIATTR_KPARAM_INFO
	.align		4
.L_17:
        /*0058*/ 	.byte	0x04, 0x17
        /*005a*/ 	.short	(.L_19 - .L_18)
.L_18:
        /*005c*/ 	.word	0x00000000
        /*0060*/ 	.short	0x0008
        /*0062*/ 	.short	0x002c
        /*0064*/ 	.byte	0x00, 0xf0, 0x11, 0x00


	//----- nvinfo : EIATTR_KPARAM_INFO
	.align		4
.L_19:
        /*0068*/ 	.byte	0x04, 0x17
        /*006a*/ 	.short	(.L_21 - .L_20)
.L_20:
        /*006c*/ 	.word	0x00000000
        /*0070*/ 	.short	0x0007
        /*0072*/ 	.short	0x0028
        /*0074*/ 	.byte	0x00, 0xf0, 0x11, 0x00


	//----- nvinfo : EIATTR_KPARAM_INFO
	.align		4
.L_21:
        /*0078*/ 	.byte	0x04, 0x17
        /*007a*/ 	.short	(.L_23 - .L_22)
.L_22:
        /*007c*/ 	.word	0x00000000
        /*0080*/ 	.short	0x0006
        /*0082*/ 	.short	0x0024
        /*0084*/ 	.byte	0x00, 0xf0, 0x11, 0x00


	//----- nvinfo : EIATTR_KPARAM_INFO
	.align		4
.L_23:
        /*0088*/ 	.byte	0x04, 0x17
        /*008a*/ 	.short	(.L_25 - .L_24)
.L_24:
        /*008c*/ 	.word	0x00000000
        /*0090*/ 	.short	0x0005
        /*0092*/ 	.short	0x0020
        /*0094*/ 	.byte	0x00, 0xf0, 0x11, 0x00


	//----- nvinfo : EIATTR_KPARAM_INFO
	.align		4
.L_25:
        /*0098*/ 	.byte	0x04, 0x17
        /*009a*/ 	.short	(.L_27 - .L_26)
.L_26:
        /*009c*/ 	.word	0x00000000
        /*00a0*/ 	.short	0x0004
        /*00a2*/ 	.short	0x001c
        /*00a4*/ 	.byte	0x00, 0xf0, 0x11, 0x00


	//----- nvinfo : EIATTR_KPARAM_INFO
	.align		4
.L_27:
        /*00a8*/ 	.byte	0x04, 0x17
        /*00aa*/ 	.short	(.L_29 - .L_28)
.L_28:
        /*00ac*/ 	.word	0x00000000
        /*00b0*/ 	.short	0x0003
        /*00b2*/ 	.short	0x0018
        /*00b4*/ 	.byte	0x00, 0xf0, 0x11, 0x00


	//----- nvinfo : EIATTR_KPARAM_INFO
	.align		4
.L_29:
        /*00b8*/ 	.byte	0x04, 0x17
        /*00ba*/ 	.short	(.L_31 - .L_30)
.L_30:
        /*00bc*/ 	.word	0x00000000
        /*00c0*/ 	.short	0x0002
        /*00c2*/ 	.short	0x0010
        /*00c4*/ 	.byte	0x00, 0xf4, 0x21, 0x00


	//----- nvinfo : EIATTR_KPARAM_INFO
	.align		4
.L_31:
        /*00c8*/ 	.byte	0x04, 0x17
        /*00ca*/ 	.short	(.L_33 - .L_32)
.L_32:
        /*00cc*/ 	.word	0x00000000
        /*00d0*/ 	.short	0x0001
        /*00d2*/ 	.short	0x0008
        /*00d4*/ 	.byte	0x00, 0xf4, 0x21, 0x00


	//----- nvinfo : EIATTR_KPARAM_INFO
	.align		4
.L_33:
        /*00d8*/ 	.byte	0x04, 0x17
        /*00da*/ 	.short	(.L_35 - .L_34)
.L_34:
        /*00dc*/ 	.word	0x00000000
        /*00e0*/ 	.short	0x0000
        /*00e2*/ 	.short	0x0000
        /*00e4*/ 	.byte	0x00, 0xf4, 0x21, 0x00


	//----- nvinfo : EIATTR_SPARSE_MMA_MASK
	.align		4
.L_35:
        /*00e8*/ 	.byte	0x03, 0x50
        /*00ea*/ 	.short	0x0000


	//----- nvinfo : EIATTR_MAXREG_COUNT
	.align		4
        /*00ec*/ 	.byte	0x03, 0x1b
        /*00ee*/ 	.short	0x0080


	//----- nvinfo : EIATTR_NUM_BARRIERS
	.align		4
        /*00f0*/ 	.byte	0x02, 0x4c
        /*00f2*/ 	.byte	0x01
	.zero		1


	//----- nvinfo : EIATTR_ANNOTATIONS
	.align		4
        /*00f4*/ 	.byte	0x04, 0x55
        /*00f6*/ 	.short	(.L_37 - .L_36)


	//   ....[0]....
.L_36:
        /*00f8*/ 	.word	0x00000001
        /*00fc*/ 	.byte	0x40, 0x07, 0x00, 0x00, 0x01, 0x00, 0x00, 0x00, 0xb0, 0x07, 0x00, 0x00, 0x01, 0x00, 0x00, 0x00
        /* <DEDUP_REMOVED lines=150> */
        /*0a6c*/ 	.byte	0x50, 0x6e, 0x00, 0x00


	//----- nvinfo : EIATTR_VRC_CTA_INIT_COUNT
	.align		4
.L_37:
        /*0a70*/ 	.byte	0x02, 0x4a
	.zero		1
	.zero		1


	//----- nvinfo : EIATTR_EXIT_INSTR_OFFSETS
	.align		4
        /*0a74*/ 	.byte	0x04, 0x1c
        /*0a76*/ 	.short	(.L_39 - .L_38)


	//   ....[0]....
.L_38:
        /*0a78*/ 	.word	0x00009ae0


	//   ....[1]....
        /*0a7c*/ 	.word	0x00009b00


	//----- nvinfo : EIATTR_REQNTID
	.align		4
.L_39:
        /*0a80*/ 	.byte	0x04, 0x10
        /*0a82*/ 	.short	(.L_41 - .L_40)
.L_40:
        /*0a84*/ 	.word	0x00000200
        /*0a88*/ 	.word	0x00000001
        /*0a8c*/ 	.word	0x00000001


	//----- nvinfo : EIATTR_CBANK_PARAM_SIZE
	.align		4
.L_41:
        /*0a90*/ 	.byte	0x03, 0x19
        /*0a92*/ 	.short	0x0050


	//----- nvinfo : EIATTR_PARAM_CBANK
	.align		4
        /*0a94*/ 	.byte	0x04, 0x0a
        /*0a96*/ 	.short	(.L_43 - .L_42)
	.align		4
.L_42:
        /*0a98*/ 	.word	index@(.nv.constant0.matmul_kernel)
        /*0a9c*/ 	.short	0x0380
        /*0a9e*/ 	.short	0x0050


	//----- nvinfo : EIATTR_SW_WAR
	.align		4
.L_43:
        /*0aa0*/ 	.byte	0x04, 0x36
        /*0aa2*/ 	.short	(.L_45 - .L_44)
.L_44:
        /*0aa4*/ 	.word	0x00000008
.L_45:


//--------------------- .nv.compat                --------------------------
	.section	.nv.compat,"",@"SHT_CUDA_COMPAT_INFO"
	.align	4
        /*0000*/ 	.byte	0x02, 0x02, 0x02, 0x00, 0x02, 0x05, 0x05, 0x00, 0x02, 0x03, 0x00, 0x00, 0x02, 0x06, 0x01, 0x00


//--------------------- .nv.callgraph             --------------------------
	.section	.nv.callgraph,"",@"SHT_CUDA_CALLGRAPH"
	.align	4
	.sectionentsize	8
	.align		4
        /*0000*/ 	.word	0x00000000
	.align		4
        /*0004*/ 	.word	0xffffffff
	.align		4
        /*0008*/ 	.word	0x00000000
	.align		4
        /*000c*/ 	.word	0xfffffffe
	.align		4
        /*0010*/ 	.word	0x00000000
	.align		4
        /*0014*/ 	.word	0xfffffffd
	.align		4
        /*0018*/ 	.word	0x00000000
	.align		4
        /*001c*/ 	.word	0xfffffffc


//--------------------- .text.matmul_kernel       --------------------------
	.section	.text.matmul_kernel,"ax",@progbits
	.align	128
        .global         matmul_kernel
        .type           matmul_kernel,@function
        .size           matmul_kernel,(.L_x_4 - matmul_kernel)
        .other          matmul_kernel,@"STO_CUDA_ENTRY STV_DEFAULT"
matmul_kernel:
.text.matmul_kernel:
[----:B------:R-:W0:Y:S08]  /*0000*/  LDC R1, c[0x0][0x37c] ;  /* 0x0000df00ff017b82 */ /* 0x000e300000000800 */
[----:B------:R-:W1:Y:S01]  /*0010*/  LDC.64 R16, c[0x0][0x398] ;  /* 0x0000e600ff107b82 */ /* 0x000e620000000a00 */
[----:B------:R-:W2:Y:S01]  /*0020*/  S2R R5, SR_CTAID.X ;  /* 0x0000000000057919 */ /* 0x000ea20000002500 */
[----:B------:R-:W3:Y:S01]  /*0030*/  LDCU UR4, c[0x0][0x3a0] ;  /* 0x00007400ff0477ac */ /* 0x000ee20008000800 */
[----:B0-----:R-:W-:Y:S01]  /*0040*/  VIADD R1, R1, 0xfffffe10 ;  /* 0xfffffe1001017836 */ /* 0x001fe20000000000 */
[----:B------:R-:W0:Y:S01]  /*0050*/  S2R R99, SR_TID.X ;  /* 0x0000000000637919 */ /* 0x000e220000002100 */
[----:B------:R-:W-:Y:S01]  /*0060*/  UMOV UR5, 0x400 ;  /* 0x0000040000057882 */ /* 0x000fe20000000000 */
[----:B------:R-:W4:Y:S02]  /*0070*/  LDCU.64 UR8, c[0x0][0x358] ;  /* 0x00006b00ff0877ac */ /* 0x000f240008000a00 */
[----:B------:R-:W5:Y:S01]  /*0080*/  S2UR UR6, SR_CgaCtaId ;  /* 0x00000000000679c3 */ /* 0x000f620000008800 */
[----:B------:R-:W0:Y:S01]  /*0090*/  LDCU UR7, c[0x0][0x3a0] ;  /* 0x00007400ff0777ac */ /* 0x000e220008000800 */
[----:B---3--:R-:W-:Y:S01]  /*00a0*/  UIADD3 UR4, UPT, UPT, UR4, 0x3f, URZ ;  /* 0x0000003f04047890 */ /* 0x008fe2000fffe0ff */
[----:B-1----:R-:W-:-:S03]  /*00b0*/  VIADD R0, R17, 0x7f ;  /* 0x0000007f11007836 */ /* 0x002fc60000000000 */
[----:B------:R-:W-:Y:S02]  /*00c0*/  UISETP.GT.AND UP0, UPT, UR4, 0x3f, UPT ;  /* 0x0000003f0400788c */ /* 0x000fe4000bf04270 */
[----:B------:R-:W-:Y:S01]  /*00d0*/  SHF.R.S32.HI R3, RZ, 0x1f, R0 ;  /* 0x0000001fff037819 */ /* 0x000fe20000011400 */
[----:B-----5:R-:W-:-:S03]  /*00e0*/  ULEA UR5, UR6, UR5, 0x18 ;  /* 0x0000000506057291 */ /* 0x020fc6000f8ec0ff */
[----:B------:R-:W-:Y:S02]  /*00f0*/  LEA.HI R3, R3, R0, RZ, 0x7 ;  /* 0x0000000003037211 */ /* 0x000fe400078f38ff */
[----:B--2---:R-:W-:Y:S02]  /*0100*/  IABS R8, R5 ;  /* 0x0000000500087213 */ /* 0x004fe40000000000 */
[----:B------:R-:W-:Y:S02]  /*0110*/  SHF.R.S32.HI R3, RZ, 0x7, R3 ;  /* 0x00000007ff037819 */ /* 0x000fe40000011403 */
[----:B0-----:R-:W-:-:S03]  /*0120*/  SHF.R.U32.HI R90, RZ, 0x8, R99 ;  /* 0x00000008ff5a7819 */ /* 0x001fc60000011663 */
[----:B------:R-:W-:Y:S01]  /*0130*/  IMAD.SHL.U32 R4, R3, 0x8, RZ ;  /* 0x0000000803047824 */ /* 0x000fe200078e00ff */
[----:B------:R-:W-:-:S04]  /*0140*/  SGXT.U32 R90, R90, 0x1 ;  /* 0x000000015a5a781a */ /* 0x000fc80000000000 */
[-C--:B------:R-:W-:Y:S02]  /*0150*/  IABS R7, R4.reuse ;  /* 0x0000000400077213 */ /* 0x080fe40000000000 */
[----:B------:R-:W-:Y:S02]  /*0160*/  IABS R10, R4 ;  /* 0x00000004000a7213 */ /* 0x000fe40000000000 */
[----:B------:R-:W0:Y:S01]  /*0170*/  I2F.RP R0, R7 ;  /* 0x0000000700007306 */ /* 0x000e220000209400 */
[C---:B------:R-:W-:Y:S02]  /*0180*/  LOP3.LUT R98, R90.reuse, 0x2, RZ, 0xfc, !PT ;  /* 0x000000025a627812 */ /* 0x040fe400078efcff */
[C---:B------:R-:W-:Y:S02]  /*0190*/  LOP3.LUT R97, R90.reuse, 0x4, RZ, 0xfc, !PT ;  /* 0x000000045a617812 */ /* 0x040fe400078efcff */
[C---:B------:R-:W-:Y:S02]  /*01a0*/  LOP3.LUT R96, R90.reuse, 0x6, RZ, 0xfc, !PT ;  /* 0x000000065a607812 */ /* 0x040fe400078efcff */
[----:B------:R-:W-:-:S02]  /*01b0*/  LOP3.LUT R95, R90, 0x8, RZ, 0xfc, !PT ;  /* 0x000000085a5f7812 */ /* 0x000fc400078efcff */
[C---:B------:R-:W-:Y:S02]  /*01c0*/  LOP3.LUT R94, R90.reuse, 0xa, RZ, 0xfc, !PT ;  /* 0x0000000a5a5e7812 */ /* 0x040fe400078efcff */
[C---:B------:R-:W-:Y:S02]  /*01d0*/  LOP3.LUT R93, R90.reuse, 0xc, RZ, 0xfc, !PT ;  /* 0x0000000c5a5d7812 */ /* 0x040fe400078efcff */
[C---:B------:R-:W-:Y:S01]  /*01e0*/  LOP3.LUT R92, R90.reuse, 0xe, RZ, 0xfc, !PT ;  /* 0x0000000e5a5c7812 */ /* 0x040fe200078efcff */
[----:B0-----:R-:W0:Y:S01]  /*01f0*/  MUFU.RCP R0, R0 ;  /* 0x0000000000007308 */ /* 0x001e220000001000 */
[C---:B------:R-:W-:Y:S02]  /*0200*/  LOP3.LUT R91, R90.reuse, 0x10, RZ, 0xfc, !PT ;  /* 0x000000105a5b7812 */ /* 0x040fe400078efcff */
[C---:B------:R-:W-:Y:S02]  /*0210*/  LOP3.LUT R74, R90.reuse, 0x20, RZ, 0xfc, !PT ;  /* 0x000000205a4a7812 */ /* 0x040fe400078efcff */
[----:B------:R-:W-:-:S02]  /*0220*/  LOP3.LUT R75, R90, 0x22, RZ, 0xfc, !PT ;  /* 0x000000225a4b7812 */ /* 0x000fc400078efcff */
[C---:B------:R-:W-:Y:S02]  /*0230*/  LOP3.LUT R76, R90.reuse, 0x24, RZ, 0xfc, !PT ;  /* 0x000000245a4c7812 */ /* 0x040fe400078efcff */
[C---:B------:R-:W-:Y:S02]  /*0240*/  LOP3.LUT R77, R90.reuse, 0x26, RZ, 0xfc, !PT ;  /* 0x000000265a4d7812 */ /* 0x040fe400078efcff */
[C---:B------:R-:W-:Y:S02]  /*0250*/  LOP3.LUT R78, R90.reuse, 0x28, RZ, 0xfc, !PT ;  /* 0x000000285a4e7812 */ /* 0x040fe400078efcff */
[C---:B------:R-:W-:Y:S02]  /*0260*/  LOP3.LUT R79, R90.reuse, 0x2a, RZ, 0xfc, !PT ;  /* 0x0000002a5a4f7812 */ /* 0x040fe400078efcff */
[----:B------:R-:W-:Y:S01]  /*0270*/  LOP3.LUT R80, R90, 0x2c, RZ, 0xfc, !PT ;  /* 0x0000002c5a507812 */ /* 0x000fe200078efcff */
[----:B0-----:R-:W-:Y:S01]  /*0280*/  VIADD R2, R0, 0xffffffe ;  /* 0x0ffffffe00027836 */ /* 0x001fe20000000000 */
[C---:B------:R-:W-:Y:S01]  /*0290*/  LOP3.LUT R81, R90.reuse, 0x2e, RZ, 0xfc, !PT ;  /* 0x0000002e5a517812 */ /* 0x040fe200078efcff */
[----:B------:R-:W-:Y:S01]  /*02a0*/  IMAD.MOV R0, RZ, RZ, -R10 ;  /* 0x000000ffff007224 */ /* 0x000fe200078e0a0a */
[C---:B------:R-:W-:Y:S01]  /*02b0*/  LOP3.LUT R10, R90.reuse, 0x1c, RZ, 0xfc, !PT ;  /* 0x0000001c5a0a7812 */ /* 0x040fe200078efcff */
[----:B------:R0:W1:Y:S01]  /*02c0*/  F2I.FTZ.U32.TRUNC.NTZ R3, R2 ;  /* 0x0000000200037305 */ /* 0x000062000021f000 */
[----:B------:R-:W-:-:S02]  /*02d0*/  LOP3.LUT R82, R90, 0x30, RZ, 0xfc, !PT ;  /* 0x000000305a527812 */ /* 0x000fc400078efcff */
[C---:B------:R-:W-:Y:S02]  /*02e0*/  LOP3.LUT R83, R90.reuse, 0x32, RZ, 0xfc, !PT ;  /* 0x000000325a537812 */ /* 0x040fe400078efcff */
[C---:B------:R-:W-:Y:S02]  /*02f0*/  LOP3.LUT R84, R90.reuse, 0x34, RZ, 0xfc, !PT ;  /* 0x000000345a547812 */ /* 0x040fe400078efcff */
[C---:B------:R-:W-:Y:S01]  /*0300*/  LOP3.LUT R85, R90.reuse, 0x36, RZ, 0xfc, !PT ;  /* 0x000000365a557812 */ /* 0x040fe200078efcff */
[----:B0-----:R-:W-:Y:S01]  /*0310*/  IMAD.MOV.U32 R2, RZ, RZ, RZ ;  /* 0x000000ffff027224 */ /* 0x001fe200078e00ff */
[C---:B------:R-:W-:Y:S02]  /*0320*/  LOP3.LUT R86, R90.reuse, 0x38, RZ, 0xfc, !PT ;  /* 0x000000385a567812 */ /* 0x040fe400078efcff */
[C---:B------:R-:W-:Y:S02]  /*0330*/  LOP3.LUT R87, R90.reuse, 0x3a, RZ, 0xfc, !PT ;  /* 0x0000003a5a577812 */ /* 0x040fe400078efcff */
[C---:B------:R-:W-:Y:S01]  /*0340*/  LOP3.LUT R88, R90.reuse, 0x3c, RZ, 0xfc, !PT ;  /* 0x0000003c5a587812 */ /* 0x040fe200078efcff */
[----:B-1----:R-:W-:Y:S01]  /*0350*/  IMAD.MOV R6, RZ, RZ, -R3 ;  /* 0x000000ffff067224 */ /* 0x002fe200078e0a03 */
[----:B------:R-:W-:-:S03]  /*0360*/  LOP3.LUT R89, R90, 0x3e, RZ, 0xfc, !PT ;  /* 0x0000003e5a597812 */ /* 0x000fc600078efcff */
[----:B------:R-:W-:Y:S02]  /*0370*/  IMAD R9, R6, R7, RZ ;  /* 0x0000000706097224 */ /* 0x000fe400078e02ff */
[----:B------:R-:W-:Y:S02]  /*0380*/  IMAD.MOV.U32 R6, RZ, RZ, R8 ;  /* 0x000000ffff067224 */ /* 0x000fe400078e0008 */
[----:B------:R-:W-:-:S06]  /*0390*/  IMAD.HI.U32 R3, R3, R9, R2 ;  /* 0x0000000903037227 */ /* 0x000fcc00078e0002 */
[----:B------:R-:W-:-:S04]  /*03a0*/  IMAD.HI.U32 R3, R3, R6, RZ ;  /* 0x0000000603037227 */ /* 0x000fc800078e00ff */
[----:B------:R-:W-:-:S05]  /*03b0*/  IMAD R0, R3, R0, R6 ;  /* 0x0000000003007224 */ /* 0x000fca00078e0206 */
[----:B------:R-:W-:-:S13]  /*03c0*/  ISETP.GT.U32.AND P1, PT, R7, R0, PT ;  /* 0x000000000700720c */ /* 0x000fda0003f24070 */
[----:B------:R-:W-:Y:S02]  /*03d0*/  @!P1 IMAD.IADD R0, R0, 0x1, -R7 ;  /* 0x0000000100009824 */ /* 0x000fe400078e0a07 */
[----:B------:R-:W-:Y:S01]  /*03e0*/  @!P1 VIADD R3, R3, 0x1 ;  /* 0x0000000103039836 */ /* 0x000fe20000000000 */
[----:B------:R-:W-:Y:S02]  /*03f0*/  ISETP.NE.AND P1, PT, R4, RZ, PT ;  /* 0x000000ff0400720c */ /* 0x000fe40003f25270 */
[----:B------:R-:W-:Y:S02]  /*0400*/  ISETP.GE.U32.AND P0, PT, R0, R7, PT ;  /* 0x000000070000720c */ /* 0x000fe40003f06070 */
[----:B------:R-:W-:-:S04]  /*0410*/  LOP3.LUT R0, R5, R4, RZ, 0x3c, !PT ;  /* 0x0000000405007212 */ /* 0x000fc800078e3cff */
[----:B------:R-:W-:Y:S01]  /*0420*/  ISETP.GE.AND P2, PT, R0, RZ, PT ;  /* 0x000000ff0000720c */ /* 0x000fe20003f46270 */
[----:B------:R-:W-:-:S06]  /*0430*/  VIADD R0, R16, 0xff ;  /* 0x000000ff10007836 */ /* 0x000fcc0000000000 */
[----:B------:R-:W-:-:S04]  /*0440*/  @P0 VIADD R3, R3, 0x1 ;  /* 0x0000000103030836 */ /* 0x000fc80000000000 */
[----:B------:R-:W-:Y:S01]  /*0450*/  IMAD.MOV.U32 R2, RZ, RZ, R3 ;  /* 0x000000ffff027224 */ /* 0x000fe200078e0003 */
[----:B------:R-:W-:-:S03]  /*0460*/  SHF.R.S32.HI R3, RZ, 0x1f, R0 ;  /* 0x0000001fff037819 */ /* 0x000fc60000011400 */
[----:B------:R-:W-:Y:S01]  /*0470*/  @!P2 IMAD.MOV R2, RZ, RZ, -R2 ;  /* 0x000000ffff02a224 */ /* 0x000fe200078e0a02 */
[----:B------:R-:W-:Y:S02]  /*0480*/  @!P1 LOP3.LUT R2, RZ, R4, RZ, 0x33, !PT ;  /* 0x00000004ff029212 */ /* 0x000fe400078e33ff */
[----:B------:R-:W-:-:S03]  /*0490*/  LEA.HI R3, R3, R0, RZ, 0x8 ;  /* 0x0000000003037211 */ /* 0x000fc600078f40ff */
[----:B------:R-:W-:Y:S02]  /*04a0*/  IMAD.SHL.U32 R6, R2, 0x8, RZ ;  /* 0x0000000802067824 */ /* 0x000fe400078e00ff */
[----:B------:R-:W-:-:S03]  /*04b0*/  IMAD.MOV R2, RZ, RZ, -R2 ;  /* 0x000000ffff027224 */ /* 0x000fc600078e0a02 */
[----:B------:R-:W-:Y:S01]  /*04c0*/  LEA.HI.SX32 R3, R3, -R6, 0x18 ;  /* 0x8000000603037211 */ /* 0x000fe200078fc2ff */
[----:B------:R-:W-:-:S03]  /*04d0*/  IMAD R4, R4, R2, R5 ;  /* 0x0000000204047224 */ /* 0x000fc600078e0205 */
[----:B------:R-:W-:Y:S02]  /*04e0*/  VIMNMX R11, PT, PT, R3, 0x8, PT ;  /* 0x00000008030b7848 */ /* 0x000fe40003fe0100 */
[----:B------:R-:W-:Y:S02]  /*04f0*/  IABS R9, R4 ;  /* 0x0000000400097213 */ /* 0x000fe40000000000 */
[----:B------:R-:W-:-:S04]  /*0500*/  IABS R7, R11 ;  /* 0x0000000b00077213 */ /* 0x000fc80000000000 */
[----:B------:R-:W0:Y:S08]  /*0510*/  I2F.RP R0, R7 ;  /* 0x0000000700007306 */ /* 0x000e300000209400 */
[----:B0-----:R-:W0:Y:S02]  /*0520*/  MUFU.RCP R0, R0 ;  /* 0x0000000000007308 */ /* 0x001e240000001000 */
[----:B0-----:R-:W-:-:S06]  /*0530*/  VIADD R3, R0, 0xffffffe ;  /* 0x0ffffffe00037836 */ /* 0x001fcc0000000000 */
[----:B------:R-:W0:Y:S02]  /*0540*/  F2I.FTZ.U32.TRUNC.NTZ R3, R3 ;  /* 0x0000000300037305 */ /* 0x000e24000021f000 */
[----:B0-----:R-:W-:-:S04]  /*0550*/  IMAD.MOV R8, RZ, RZ, -R3 ;  /* 0x000000ffff087224 */ /* 0x001fc800078e0a03 */
[----:B------:R-:W-:Y:S01]  /*0560*/  IMAD.MOV.U32 R2, RZ, RZ, R8 ;  /* 0x000000ffff027224 */ /* 0x000fe200078e0008 */
[----:B------:R-:W-:-:S03]  /*0570*/  IABS R8, R11 ;  /* 0x0000000b00087213 */ /* 0x000fc60000000000 */
[----:B------:R-:W-:Y:S02]  /*0580*/  IMAD R5, R2, R7, RZ ;  /* 0x0000000702057224 */ /* 0x000fe400078e02ff */
[----:B------:R-:W-:Y:S02]  /*0590*/  IMAD.MOV.U32 R2, RZ, RZ, RZ ;  /* 0x000000ffff027224 */ /* 0x000fe400078e00ff */
[----:B------:R-:W-:Y:S01]  /*05a0*/  IMAD.MOV R0, RZ, RZ, -R8 ;  /* 0x000000ffff007224 */ /* 0x000fe200078e0a08 */
[C---:B------:R-:W-:Y:S01]  /*05b0*/  LOP3.LUT R8, R90.reuse, 0x18, RZ, 0xfc, !PT ;  /* 0x000000185a087812 */ /* 0x040fe200078efcff */
[----:B------:R-:W-:Y:S01]  /*05c0*/  IMAD.HI.U32 R2, R3, R5, R2 ;  /* 0x0000000503027227 */ /* 0x000fe200078e0002 */
[----:B------:R-:W-:Y:S02]  /*05d0*/  LOP3.LUT R3, R99, 0xff, RZ, 0xc0, !PT ;  /* 0x000000ff63037812 */ /* 0x000fe400078ec0ff */
[----:B------:R-:W-:-:S03]  /*05e0*/  LOP3.LUT R5, R90, 0x12, RZ, 0xfc, !PT ;  /* 0x000000125a057812 */ /* 0x000fc600078efcff */
[----:B------:R-:W-:-:S04]  /*05f0*/  IMAD.HI.U32 R2, R2, R9, RZ ;  /* 0x0000000902027227 */ /* 0x000fc800078e00ff */
[----:B------:R-:W-:Y:S01]  /*0600*/  IMAD R0, R2, R0, R9 ;  /* 0x0000000002007224 */ /* 0x000fe200078e0209 */
[----:B------:R-:W-:-:S04]  /*0610*/  LOP3.LUT R9, R90, 0x1a, RZ, 0xfc, !PT ;  /* 0x0000001a5a097812 */ /* 0x000fc800078efcff */
[----:B------:R-:W-:-:S13]  /*0620*/  ISETP.GT.U32.AND P1, PT, R7, R0, PT ;  /* 0x000000000700720c */ /* 0x000fda0003f24070 */
[----:B------:R-:W-:Y:S02]  /*0630*/  @!P1 IMAD.IADD R0, R0, 0x1, -R7 ;  /* 0x0000000100009824 */ /* 0x000fe400078e0a07 */
[----:B------:R-:W-:Y:S01]  /*0640*/  @!P1 VIADD R2, R2, 0x1 ;  /* 0x0000000102029836 */ /* 0x000fe20000000000 */
[----:B------:R-:W-:Y:S02]  /*0650*/  ISETP.NE.AND P1, PT, R11, RZ, PT ;  /* 0x000000ff0b00720c */ /* 0x000fe40003f25270 */
[----:B------:R-:W-:Y:S02]  /*0660*/  ISETP.GE.U32.AND P0, PT, R0, R7, PT ;  /* 0x000000070000720c */ /* 0x000fe40003f06070 */
[----:B------:R-:W-:Y:S02]  /*0670*/  LOP3.LUT R0, R4, R11, RZ, 0x3c, !PT ;  /* 0x0000000b04007212 */ /* 0x000fe400078e3cff */
[----:B------:R-:W-:Y:S02]  /*0680*/  LOP3.LUT R7, R90, 0x16, RZ, 0xfc, !PT ;  /* 0x000000165a077812 */ /* 0x000fe400078efcff */
[----:B------:R-:W-:-:S07]  /*0690*/  ISETP.GE.AND P2, PT, R0, RZ, PT ;  /* 0x000000ff0000720c */ /* 0x000fce0003f46270 */
[----:B------:R-:W-:-:S06]  /*06a0*/  @P0 VIADD R2, R2, 0x1 ;  /* 0x0000000102020836 */ /* 0x000fcc0000000000 */
[----:B------:R-:W-:Y:S01]  /*06b0*/  @!P2 IMAD.MOV R2, RZ, RZ, -R2 ;  /* 0x000000ffff02a224 */ /* 0x000fe200078e0a02 */
[----:B------:R-:W-:-:S05]  /*06c0*/  @!P1 LOP3.LUT R2, RZ, R11, RZ, 0x33, !PT ;  /* 0x0000000bff029212 */ /* 0x000fca00078e33ff */
[----:B------:R-:W-:Y:S02]  /*06d0*/  IMAD.MOV R0, RZ, RZ, -R2 ;  /* 0x000000ffff007224 */ /* 0x000fe400078e0a02 */
[----:B------:R-:W-:Y:S02]  /*06e0*/  IMAD.SHL.U32 R109, R2, 0x80, RZ ;  /* 0x00000080026d7824 */ /* 0x000fe400078e00ff */
[----:B------:R-:W-:Y:S01]  /*06f0*/  IMAD R0, R11, R0, R4 ;  /* 0x000000000b007224 */ /* 0x000fe200078e0204 */
[----:B------:R-:W-:-:S03]  /*0700*/  LOP3.LUT R11, R90, 0x1e, RZ, 0xfc, !PT ;  /* 0x0000001e5a0b7812 */ /* 0x000fc600078efcff */
[----:B------:R-:W-:Y:S01]  /*0710*/  IMAD.IADD R0, R6, 0x1, R0 ;  /* 0x0000000106007824 */ /* 0x000fe200078e0200 */
[----:B------:R-:W-:-:S03]  /*0720*/  LOP3.LUT R6, R90, 0x14, RZ, 0xfc, !PT ;  /* 0x000000145a067812 */ /* 0x000fc600078efcff */
[----:B------:R-:W-:-:S05]  /*0730*/  IMAD R100, R0, 0x100, R3 ;  /* 0x0000010000647824 */ /* 0x000fca00078e0203 */
[----:B------:R0:W-:Y:S01]  /*0740*/  STL [R1+0x194], R100 ;  /* 0x0001946401007387 */ /* 0x0001e20000100800 */
[----:B----4-:R-:W-:Y:S05]  /*0750*/  BRA.U UP0, `(.L_x_0) ;  /* 0x00000001009c7547 */ /* 0x010fea000b800000 */
[C---:B------:R-:W-:Y:S01]  /*0760*/  IMAD.SHL.U32 R3, R99.reuse, 0x10, RZ ;  /* 0x0000001063037824 */ /* 0x040fe200078e00ff */
[----:B------:R-:W-:Y:S01]  /*0770*/  CS2R R60, SRZ ;  /* 0x00000000003c7805 */ /* 0x000fe2000001ff00 */
[C---:B------:R-:W-:Y:S01]  /*0780*/  IMAD.SHL.U32 R2, R99.reuse, 0x2, RZ ;  /* 0x0000000263027824 */ /* 0x040fe200078e00ff */
[----:B------:R-:W-:Y:S01]  /*0790*/  CS2R R62, SRZ ;  /* 0x00000000003e7805 */ /* 0x000fe2000001ff00 */
[----:B------:R-:W-:Y:S01]  /*07a0*/  IMAD.SHL.U32 R0, R99, 0x8, RZ ;  /* 0x0000000863007824 */ /* 0x000fe200078e00ff */
[----:B------:R1:W-:Y:S01]  /*07b0*/  STL [R1+0x1a0], R3 ;  /* 0x0001a00301007387 */ /* 0x0003e20000100800 */
[----:B------:R-:W-:Y:S02]  /*07c0*/  CS2R R52, SRZ ;  /* 0x0000000000347805 */ /* 0x000fe4000001ff00 */
[----:B------:R-:W-:Y:S02]  /*07d0*/  CS2R R54, SRZ ;  /* 0x0000000000367805 */ /* 0x000fe4000001ff00 */
[----:B------:R-:W-:Y:S01]  /*07e0*/  CS2R R12, SRZ ;  /* 0x00000000000c7805 */ /* 0x000fe2000001ff00 */
[----:B------:R1:W-:Y:S01]  /*07f0*/  STL [R1+0x198], R2 ;  /* 0x0001980201007387 */ /* 0x0003e20000100800 */
[----:B------:R-:W-:-:S02]  /*0800*/  CS2R R14, SRZ ;  /* 0x00000000000e7805 */ /* 0x000fc4000001ff00 */
[----:B------:R-:W-:Y:S02]  /*0810*/  CS2R R16, SRZ ;  /* 0x0000000000107805 */ /* 0x000fe4000001ff00 */
[----:B------:R-:W-:Y:S01]  /*0820*/  CS2R R18, SRZ ;  /* 0x0000000000127805 */ /* 0x000fe2000001ff00 */
[----:B------:R1:W-:Y:S01]  /*0830*/  STL [R1+0x19c], R0 ;  /* 0x00019c0001007387 */ /* 0x0003e20000100800 */
[----:B------:R-:W-:Y:S02]  /*0840*/  CS2R R20, SRZ ;  /* 0x0000000000147805 */ /* 0x000fe4000001ff00 */
[----:B------:R-:W-:Y:S02]  /*0850*/  CS2R R22, SRZ ;  /* 0x0000000000167805 */ /* 0x000fe4000001ff00 */
[----:B------:R-:W-:Y:S02]  /*0860*/  CS2R R24, SRZ ;  /* 0x0000000000187805 */ /* 0x000fe4000001ff00 */
[----:B------:R-:W-:-:S02]  /*0870*/  CS2R R26, SRZ ;  /* 0x00000000001a7805 */ /* 0x000fc4000001ff00 */
[----:B------:R-:W-:Y:S02]  /*0880*/  CS2R R28, SRZ ;  /* 0x00000000001c7805 */ /* 0x000fe4000001ff00 */
[----:B------:R-:W-:Y:S02]  /*0890*/  CS2R R30, SRZ ;  /* 0x00000000001e7805 */ /* 0x000fe4000001ff00 */
        /* <DEDUP_REMOVED lines=17> */
[----:B------:R-:W-:Y:S01]  /*09b0*/  CS2R R74, SRZ ;  /* 0x00000000004a7805 */ /* 0x000fe2000001ff00 */
[----:B-1----:R-:W-:Y:S06]  /*09c0*/  BRA `(.L_x_1) ;  /* 0x0000006000f47947 */ /* 0x002fec0003800000 */
.L_x_0:
[----:B------:R-:W-:Y:S01]  /*09d0*/  IABS R23, R16 ;  /* 0x0000001000177213 */ /* 0x000fe20000000000 */
[----:B------:R-:W1:Y:S01]  /*09e0*/  LDCU UR10, c[0x0][0x3b0] ;  /* 0x00007600ff0a77ac */ /* 0x000e620008000800 */
[----:B------:R-:W-:Y:S01]  /*09f0*/  IABS R2, R17 ;  /* 0x0000001100027213 */ /* 0x000fe20000000000 */
[C---:B------:R-:W-:Y:S01]  /*0a00*/  IMAD.SHL.U32 R34, R99.reuse, 0x10, RZ ;  /* 0x0000001063227824 */ /* 0x040fe200078e00ff */
[----:B------:R-:W2:Y:S01]  /*0a10*/  I2F.RP R3, R23 ;  /* 0x0000001700037306 */ /* 0x000ea20000209400 */
[C---:B------:R-:W-:Y:S01]  /*0a20*/  LEA.HI R20, R99.reuse, R109, RZ, 0x1a ;  /* 0x0000006d63147211 */ /* 0x040fe200078fd0ff */
[----:B------:R-:W3:Y:S01]  /*0a30*/  LDCU.128 UR12, c[0x0][0x380] ;  /* 0x00007000ff0c77ac */ /* 0x000ee20008000c00 */
[----:B------:R-:W-:Y:S01]  /*0a40*/  ISETP.GE.AND P4, PT, R100, RZ, PT ;  /* 0x000000ff6400720c */ /* 0x000fe20003f86270 */
[----:B------:R-:W-:Y:S01]  /*0a50*/  IMAD.SHL.U32 R30, R99, 0x8, RZ ;  /* 0x00000008631e7824 */ /* 0x000fe200078e00ff */
[----:B------:R-:W-:Y:S01]  /*0a60*/  ISETP.NE.AND P5, PT, R16, RZ, PT ;  /* 0x000000ff1000720c */ /* 0x000fe20003fa5270 */
[C---:B------:R-:W-:Y:S01]  /*0a70*/  VIADD R22, R20.reuse, 0x78 ;  /* 0x0000007814167836 */ /* 0x040fe20000000000 */
[----:B------:R-:W-:Y:S01]  /*0a80*/  SHF.R.U32.HI R101, RZ, 0x3, R99 ;  /* 0x00000003ff657819 */ /* 0x000fe20000011663 */
[----:B------:R-:W4:Y:S01]  /*0a90*/  I2F.RP R0, R2 ;  /* 0x0000000200007306 */ /* 0x000f220000209400 */
[C---:B------:R-:W-:Y:S01]  /*0aa0*/  VIADD R25, R20.reuse, 0x68 ;  /* 0x0000006814197836 */ /* 0x040fe20000000000 */
[----:B------:R-:W-:Y:S01]  /*0ab0*/  STL [R1+0x1a0], R34 ;  /* 0x0001a02201007387 */ /* 0x000fe20000100800 */
[----:B------:R-:W-:Y:S01]  /*0ac0*/  VIADD R28, R20, 0x18 ;  /* 0x00000018141c7836 */ /* 0x000fe20000000000 */
[----:B------:R-:W-:Y:S01]  /*0ad0*/  LOP3.LUT R101, R101, 0x30, RZ, 0xc0, !PT ;  /* 0x0000003065657812 */ /* 0x000fe200078ec0ff */
[----:B------:R-:W-:Y:S01]  /*0ae0*/  IMAD.SHL.U32 R32, R99, 0x2, RZ ;  /* 0x0000000263207824 */ /* 0x000fe200078e00ff */
[----:B------:R-:W-:Y:S01]  /*0af0*/  ISETP.GE.AND P6, PT, R25, RZ, PT ;  /* 0x000000ff1900720c */ /* 0x000fe20003fc6270 */
[----:B------:R-:W-:Y:S01]  /*0b00*/  STL [R1+0x19c], R30 ;  /* 0x00019c1e01007387 */ /* 0x000fe20000100800 */
[----:B--2---:R-:W2:Y:S01]  /*0b10*/  MUFU.RCP R3, R3 ;  /* 0x0000000300037308 */ /* 0x004ea20000001000 */
[----:B------:R-:W-:Y:S01]  /*0b20*/  IABS R37, R28 ;  /* 0x0000001c00257213 */ /* 0x000fe20000000000 */
[----:B------:R-:W5:Y:S01]  /*0b30*/  LDCU UR11, c[0x0][0x3a4] ;  /* 0x00007480ff0b77ac */ /* 0x000f620008000800 */
[----:B------:R-:W-:Y:S01]  /*0b40*/  LOP3.LUT R45, R34, 0x600, RZ, 0xc0, !PT ;  /* 0x00000600222d7812 */ /* 0x000fe200078ec0ff */
[----:B------:R-:W-:Y:S01]  /*0b50*/  STL [R1+0x198], R32 ;  /* 0x0001982001007387 */ /* 0x000fe20000100800 */
[----:B------:R-:W-:Y:S01]  /*0b60*/  LOP3.LUT R110, R30, 0x30, R32, 0x48, !PT ;  /* 0x000000301e6e7812 */ /* 0x000fe200078e4820 */
[----:B------:R-:W-:Y:S01]  /*0b70*/  USHF.R.S32.HI UR6, URZ, 0x1f, UR4 ;  /* 0x0000001fff067899 */ /* 0x000fe20008011404 */
[----:B------:R-:W-:Y:S01]  /*0b80*/  CS2R R60, SRZ ;  /* 0x00000000003c7805 */ /* 0x000fe2000001ff00 */
[----:B----4-:R-:W4:Y:S01]  /*0b90*/  MUFU.RCP R0, R0 ;  /* 0x0000000000007308 */ /* 0x010f220000001000 */
[----:B------:R-:W-:Y:S01]  /*0ba0*/  CS2R R62, SRZ ;  /* 0x00000000003e7805 */ /* 0x000fe2000001ff00 */
[----:B------:R-:W-:Y:S01]  /*0bb0*/  ULEA.HI UR6, UR6, UR4, URZ, 0x6 ;  /* 0x0000000406067291 */ /* 0x000fe2000f8f30ff */
[----:B------:R-:W-:-:S02]  /*0bc0*/  CS2R R52, SRZ ;  /* 0x0000000000347805 */ /* 0x000fc4000001ff00 */
[----:B------:R-:W-:Y:S02]  /*0bd0*/  CS2R R54, SRZ ;  /* 0x0000000000367805 */ /* 0x000fe4000001ff00 */
[----:B------:R-:W-:Y:S02]  /*0be0*/  CS2R R46, SRZ ;  /* 0x00000000002e7805 */ /* 0x000fe4000001ff00 */
[----:B------:R-:W-:Y:S02]  /*0bf0*/  CS2R R48, SRZ ;  /* 0x0000000000307805 */ /* 0x000fe4000001ff00 */
[----:B------:R-:W-:Y:S02]  /*0c00*/  CS2R R50, SRZ ;  /* 0x0000000000327805 */ /* 0x000fe4000001ff00 */
[----:B------:R-:W-:Y:S01]  /*0c10*/  CS2R R56, SRZ ;  /* 0x0000000000387805 */ /* 0x000fe2000001ff00 */
[----:B--2---:R-:W-:Y:S01]  /*0c20*/  VIADD R14, R3, 0xffffffe ;  /* 0x0ffffffe030e7836 */ /* 0x004fe20000000000 */
[----:B------:R-:W-:-:S02]  /*0c30*/  CS2R R58, SRZ ;  /* 0x00000000003a7805 */ /* 0x000fc4000001ff00 */
[----:B------:R-:W-:Y:S02]  /*0c40*/  CS2R R64, SRZ ;  /* 0x0000000000407805 */ /* 0x000fe4000001ff00 */
[----:B------:R-:W-:Y:S01]  /*0c50*/  CS2R R66, SRZ ;  /* 0x0000000000427805 */ /* 0x000fe2000001ff00 */
[----:B------:R2:W0:Y:S01]  /*0c60*/  F2I.FTZ.U32.TRUNC.NTZ R15, R14 ;  /* 0x0000000e000f7305 */ /* 0x000422000021f000 */
[----:B------:R-:W-:Y:S02]  /*0c70*/  CS2R R68, SRZ ;  /* 0x0000000000447805 */ /* 0x000fe4000001ff00 */
[----:B------:R-:W-:Y:S02]  /*0c80*/  CS2R R70, SRZ ;  /* 0x0000000000467805 */ /* 0x000fe4000001ff00 */
[----:B------:R-:W-:Y:S01]  /*0c90*/  CS2R R72, SRZ ;  /* 0x0000000000487805 */ /* 0x000fe2000001ff00 */
[----:B----4-:R-:W-:Y:S01]  /*0ca0*/  VIADD R12, R0, 0xffffffe ;  /* 0x0ffffffe000c7836 */ /* 0x010fe20000000000 */
[----:B------:R-:W-:Y:S01]  /*0cb0*/  IABS R0, R100 ;  /* 0x0000006400007213 */ /* 0x000fe20000000000 */
[----:B------:R-:W-:Y:S01]  /*0cc0*/  USHF.R.S32.HI UR6, URZ, 0x6, UR6 ;  /* 0x00000006ff067899 */ /* 0x000fe20008011406 */
[----:B0-----:R-:W-:Y:S01]  /*0cd0*/  LOP3.LUT R100, R99, 0x3f, RZ, 0xc0, !PT ;  /* 0x0000003f63647812 */ /* 0x001fe200078ec0ff */
[----:B------:R0:W4:Y:S01]  /*0ce0*/  F2I.FTZ.U32.TRUNC.NTZ R13, R12 ;  /* 0x0000000c000d7305 */ /* 0x000122000021f000 */
[----:B--2---:R-:W-:-:S02]  /*0cf0*/  IMAD.MOV.U32 R14, RZ, RZ, RZ ;  /* 0x000000ffff0e7224 */ /* 0x004fc400078e00ff */
[----:B------:R-:W-:Y:S02]  /*0d00*/  IMAD.MOV R4, RZ, RZ, -R15 ;  /* 0x000000ffff047224 */ /* 0x000fe400078e0a0f */
[----:B0-----:R-:W-:Y:S02]  /*0d10*/  IMAD.MOV.U32 R12, RZ, RZ, RZ ;  /* 0x000000ffff0c7224 */ /* 0x001fe400078e00ff */
[----:B------:R-:W-:Y:S01]  /*0d20*/  IMAD R19, R4, R23, RZ ;  /* 0x0000001704137224 */ /* 0x000fe200078e02ff */
[----:B------:R-:W-:-:S03]  /*0d30*/  SHF.R.U32.HI R4, RZ, 0x6, R99 ;  /* 0x00000006ff047819 */ /* 0x000fc60000011663 */
[----:B------:R-:W-:Y:S01]  /*0d40*/  IMAD.HI.U32 R15, R15, R19, R14 ;  /* 0x000000130f0f7227 */ /* 0x000fe200078e000e */
[----:B------:R-:W-:Y:S02]  /*0d50*/  SGXT.U32 R4, R4, 0x3 ;  /* 0x000000030404781a */ /* 0x000fe40000000000 */
[----:B------:R-:W-:Y:S01]  /*0d60*/  IABS R19, R25 ;  /* 0x0000001900137213 */ /* 0x000fe20000000000 */
[----:B----4-:R-:W-:Y:S01]  /*0d70*/  IMAD.MOV R3, RZ, RZ, -R13 ;  /* 0x000000ffff037224 */ /* 0x010fe200078e0a0d */
[----:B------:R-:W-:Y:S01]  /*0d80*/  LOP3.LUT R4, R109, R4, RZ, 0xfc, !PT ;  /* 0x000000046d047212 */ /* 0x000fe200078efcff */
[----:B------:R-:W-:-:S03]  /*0d90*/  IMAD.HI.U32 R15, R15, R0, RZ ;  /* 0x000000000f0f7227 */ /* 0x000fc600078e00ff */
[C---:B------:R-:W-:Y:S01]  /*0da0*/  LOP3.LUT R24, R4.reuse, 0x70, RZ, 0xfc, !PT ;  /* 0x0000007004187812 */ /* 0x040fe200078efcff */
[----:B------:R-:W-:Y:S01]  /*0db0*/  IMAD.MOV R15, RZ, RZ, -R15 ;  /* 0x000000ffff0f7224 */ /* 0x000fe200078e0a0f */
[----:B------:R-:W-:Y:S01]  /*0dc0*/  LOP3.LUT R26, R4, 0x60, RZ, 0xfc, !PT ;  /* 0x00000060041a7812 */ /* 0x000fe200078efcff */
[----:B------:R-:W-:Y:S01]  /*0dd0*/  IMAD R3, R3, R2, RZ ;  /* 0x0000000203037224 */ /* 0x000fe200078e02ff */
[----:B------:R-:W-:Y:S01]  /*0de0*/  IABS R43, R4 ;  /* 0x00000004002b7213 */ /* 0x000fe20000000000 */
[----:B------:R-:W-:Y:S01]  /*0df0*/  IMAD R14, R23, R15, R0 ;  /* 0x0000000f170e7224 */ /* 0x000fe200078e0200 */
[----:B------:R-:W-:Y:S01]  /*0e00*/  IABS R15, R22 ;  /* 0x00000016000f7213 */ /* 0x000fe20000000000 */
[----:B------:R-:W-:Y:S01]  /*0e10*/  IMAD.HI.U32 R0, R13, R3, R12 ;  /* 0x000000030d007227 */ /* 0x000fe200078e000c */
[----:B------:R-:W-:Y:S02]  /*0e20*/  IABS R3, R24 ;  /* 0x0000001800037213 */ /* 0x000fe40000000000 */
[----:B------:R-:W-:Y:S01]  /*0e30*/  ISETP.GT.U32.AND P0, PT, R23, R14, PT ;  /* 0x0000000e1700720c */ /* 0x000fe20003f04070 */
[----:B------:R-:W-:Y:S01]  /*0e40*/  IMAD.MOV.U32 R13, RZ, RZ, R15 ;  /* 0x000000ffff0d7224 */ /* 0x000fe200078e000f */
[----:B------:R-:W-:Y:S01]  /*0e50*/  IABS R21, R26 ;  /* 0x0000001a00157213 */ /* 0x000fe20000000000 */
[----:B------:R-:W-:-:S02]  /*0e60*/  IMAD.MOV.U32 R15, RZ, RZ, R3 ;  /* 0x000000ffff0f7224 */ /* 0x000fc400078e0003 */
[----:B------:R-:W-:-:S04]  /*0e70*/  IMAD.HI.U32 R3, R0, R13, RZ ;  /* 0x0000000d00037227 */ /* 0x000fc800078e00ff */
[----:B------:R-:W-:-:S04]  /*0e80*/  IMAD.HI.U32 R12, R0, R15, RZ ;  /* 0x0000000f000c7227 */ /* 0x000fc800078e00ff */
[----:B------:R-:W-:Y:S02]  /*0e90*/  @!P0 IMAD.IADD R14, R14, 0x1, -R23 ;  /* 0x000000010e0e8824 */ /* 0x000fe400078e0a17 */
[----:B------:R-:W-:Y:S02]  /*0ea0*/  IMAD.MOV R3, RZ, RZ, -R3 ;  /* 0x000000ffff037224 */ /* 0x000fe400078e0a03 */
[----:B------:R-:W-:Y:S01]  /*0eb0*/  IMAD.MOV R18, RZ, RZ, -R12 ;  /* 0x000000ffff127224 */ /* 0x000fe200078e0a0c */
[----:B------:R-:W-:Y:S01]  /*0ec0*/  ISETP.GT.U32.AND P2, PT, R23, R14, PT ;  /* 0x0000000e1700720c */ /* 0x000fe20003f44070 */
[----:B------:R-:W-:Y:S02]  /*0ed0*/  IMAD R12, R2, R3, R13 ;  /* 0x00000003020c7224 */ /* 0x000fe400078e020d */
[----:B------:R-:W-:-:S03]  /*0ee0*/  IMAD.HI.U32 R3, R0, R19, RZ ;  /* 0x0000001300037227 */ /* 0x000fc600078e00ff */
[C---:B------:R-:W-:Y:S01]  /*0ef0*/  ISETP.GT.U32.AND P0, PT, R2.reuse, R12, PT ;  /* 0x0000000c0200720c */ /* 0x040fe20003f04070 */
[----:B------:R-:W-:Y:S02]  /*0f00*/  IMAD.MOV R3, RZ, RZ, -R3 ;  /* 0x000000ffff037224 */ /* 0x000fe400078e0a03 */
[C---:B------:R-:W-:Y:S02]  /*0f10*/  IMAD R13, R2.reuse, R18, R15 ;  /* 0x00000012020d7224 */ /* 0x040fe400078e020f */
[----:B------:R-:W-:Y:S02]  /*0f20*/  IMAD R15, R2, R3, R19 ;  /* 0x00000003020f7224 */ /* 0x000fe400078e0213 */
[----:B------:R-:W-:Y:S01]  /*0f30*/  IMAD.HI.U32 R3, R0, R21, RZ ;  /* 0x0000001500037227 */ /* 0x000fe200078e00ff */
[----:B------:R-:W-:-:S03]  /*0f40*/  ISETP.GT.U32.AND P1, PT, R2, R13, PT ;  /* 0x0000000d0200720c */ /* 0x000fc60003f24070 */
[----:B------:R-:W-:Y:S01]  /*0f50*/  @!P2 IMAD.IADD R14, R14, 0x1, -R23 ;  /* 0x000000010e0ea824 */ /* 0x000fe200078e0a17 */
[----:B------:R-:W-:Y:S01]  /*0f60*/  ISETP.GE.AND P2, PT, R22, RZ, PT ;  /* 0x000000ff1600720c */ /* 0x000fe20003f46270 */
[----:B------:R-:W-:Y:S01]  /*0f70*/  IMAD.MOV R19, RZ, RZ, -R3 ;  /* 0x000000ffff137224 */ /* 0x000fe200078e0a03 */
[----:B------:R-:W-:Y:S01]  /*0f80*/  LOP3.LUT R22, R4, 0x50, RZ, 0xfc, !PT ;  /* 0x0000005004167812 */ /* 0x000fe200078efcff */
[----:B------:R-:W-:Y:S02]  /*0f90*/  IMAD.MOV.U32 R3, RZ, RZ, R14 ;  /* 0x000000ffff037224 */ /* 0x000fe400078e000e */
[C---:B------:R-:W-:Y:S02]  /*0fa0*/  IMAD R19, R2.reuse, R19, R21 ;  /* 0x0000001302137224 */ /* 0x040fe400078e0215 */
[----:B------:R-:W-:Y:S01]  /*0fb0*/  @!P4 IMAD.MOV R3, RZ, RZ, -R3 ;  /* 0x000000ffff03c224 */ /* 0x000fe200078e0a03 */
[----:B------:R-:W-:Y:S01]  /*0fc0*/  ISETP.GT.U32.AND P4, PT, R2, R15, PT ;  /* 0x0000000f0200720c */ /* 0x000fe20003f84070 */
[----:B------:R-:W-:Y:S01]  /*0fd0*/  VIADD R18, R20, 0x58 ;  /* 0x0000005814127836 */ /* 0x000fe20000000000 */
[----:B------:R-:W-:Y:S01]  /*0fe0*/  @!P5 LOP3.LUT R3, RZ, R16, RZ, 0x33, !PT ;  /* 0x00000010ff03d212 */ /* 0x000fe200078e33ff */
[--C-:B------:R-:W-:Y:S01]  /*0ff0*/  @!P0 IMAD.IADD R12, R12, 0x1, -R2.reuse ;  /* 0x000000010c0c8824 */ /* 0x100fe200078e0a02 */
[----:B------:R-:W-:Y:S01]  /*1000*/  ISETP.GT.U32.AND P5, PT, R2, R19, PT ;  /* 0x000000130200720c */ /* 0x000fe20003fa4070 */
[----:B------:R-:W-:Y:S01]  /*1010*/  @!P1 IMAD.IADD R13, R13, 0x1, -R2 ;  /* 0x000000010d0d9824 */ /* 0x000fe200078e0a02 */
[----:B------:R-:W-:Y:S01]  /*1020*/  IABS R23, R18 ;  /* 0x0000001200177213 */ /* 0x000fe20000000000 */
[----:B------:R-:W-:Y:S01]  /*1030*/  VIADD R16, R20, 0x38 ;  /* 0x0000003814107836 */ /* 0x000fe20000000000 */
[C---:B------:R-:W-:Y:S01]  /*1040*/  ISETP.GT.U32.AND P3, PT, R2.reuse, R12, PT ;  /* 0x0000000c0200720c */ /* 0x040fe20003f64070 */
[----:B-----5:R-:W-:Y:S01]  /*1050*/  IMAD R3, R3, UR11, RZ ;  /* 0x0000000b03037c24 */ /* 0x020fe2000f8e02ff */
[----:B------:R-:W-:Y:S01]  /*1060*/  ISETP.GT.U32.AND P0, PT, R2, R13, PT ;  /* 0x0000000d0200720c */ /* 0x000fe20003f04070 */
[----:B------:R-:W-:Y:S01]  /*1070*/  IMAD.HI.U32 R14, R0, R23, RZ ;  /* 0x00000017000e7227 */ /* 0x000fe200078e00ff */
[----:B------:R-:W-:-:S02]  /*1080*/  ISETP.GE.AND P1, PT, R18, RZ, PT ;  /* 0x000000ff1200720c */ /* 0x000fc40003f26270 */
[----:B------:R-:W-:Y:S01]  /*1090*/  IABS R29, R16 ;  /* 0x00000010001d7213 */ /* 0x000fe20000000000 */
[--C-:B------:R-:W-:Y:S02]  /*10a0*/  @!P4 IMAD.IADD R15, R15, 0x1, -R2.reuse ;  /* 0x000000010f0fc824 */ /* 0x100fe400078e0a02 */
[----:B------:R-:W-:Y:S02]  /*10b0*/  @!P5 IMAD.IADD R19, R19, 0x1, -R2 ;  /* 0x000000011313d824 */ /* 0x000fe400078e0a02 */
[----:B------:R-:W-:Y:S01]  /*10c0*/  IMAD.MOV R21, RZ, RZ, -R14 ;  /* 0x000000ffff157224 */ /* 0x000fe200078e0a0e */
[----:B------:R-:W-:Y:S01]  /*10d0*/  ISETP.GT.U32.AND P5, PT, R2, R15, PT ;  /* 0x0000000f0200720c */ /* 0x000fe20003fa4070 */
[----:B------:R-:W-:Y:S02]  /*10e0*/  VIADD R14, R20, 0x48 ;  /* 0x00000048140e7836 */ /* 0x000fe40000000000 */
[----:B------:R-:W-:Y:S01]  /*10f0*/  IMAD R21, R2, R21, R23 ;  /* 0x0000001502157224 */ /* 0x000fe200078e0217 */
[----:B------:R-:W-:Y:S01]  /*1100*/  IABS R23, R22 ;  /* 0x0000001600177213 */ /* 0x000fe20000000000 */
[--C-:B------:R-:W-:Y:S01]  /*1110*/  @!P3 IMAD.IADD R12, R12, 0x1, -R2.reuse ;  /* 0x000000010c0cb824 */ /* 0x100fe200078e0a02 */
[----:B------:R-:W-:Y:S01]  /*1120*/  ISETP.GE.AND P4, PT, R14, RZ, PT ;  /* 0x000000ff0e00720c */ /* 0x000fe20003f86270 */
[----:B------:R-:W-:Y:S01]  /*1130*/  @!P0 IMAD.IADD R13, R13, 0x1, -R2 ;  /* 0x000000010d0d8824 */ /* 0x000fe200078e0a02 */
[----:B------:R-:W-:Y:S01]  /*1140*/  IABS R25, R14 ;  /* 0x0000000e00197213 */ /* 0x000fe20000000000 */
[----:B------:R-:W-:Y:S01]  /*1150*/  IMAD.HI.U32 R14, R0, R23, RZ ;  /* 0x00000017000e7227 */ /* 0x000fe200078e00ff */
[----:B------:R-:W-:-:S02]  /*1160*/  ISETP.GE.AND P3, PT, R24, RZ, PT ;  /* 0x000000ff1800720c */ /* 0x000fc40003f66270 */
[----:B------:R-:W-:Y:S01]  /*1170*/  LOP3.LUT R24, R4, 0x40, RZ, 0xfc, !PT ;  /* 0x0000004004187812 */ /* 0x000fe200078efcff */
[----:B------:R-:W-:Y:S01]  /*1180*/  @!P5 IMAD.IADD R15, R15, 0x1, -R2 ;  /* 0x000000010f0fd824 */ /* 0x000fe200078e0a02 */
[C---:B------:R-:W-:Y:S01]  /*1190*/  ISETP.GT.U32.AND P5, PT, R2.reuse, R21, PT ;  /* 0x000000150200720c */ /* 0x040fe20003fa4070 */
[----:B------:R-:W-:Y:S01]  /*11a0*/  @!P2 IMAD.MOV R12, RZ, RZ, -R12 ;  /* 0x000000ffff0ca224 */ /* 0x000fe200078e0a0c */
[----:B------:R-:W-:Y:S01]  /*11b0*/  ISETP.GT.U32.AND P2, PT, R2, R19, PT ;  /* 0x000000130200720c */ /* 0x000fe20003f44070 */
[----:B------:R-:W-:Y:S01]  /*11c0*/  IMAD.MOV R18, RZ, RZ, -R14 ;  /* 0x000000ffff127224 */ /* 0x000fe200078e0a0e */
[----:B------:R-:W-:Y:S01]  /*11d0*/  IABS R27, R24 ;  /* 0x00000018001b7213 */ /* 0x000fe20000000000 */
[----:B------:R-:W-:Y:S01]  /*11e0*/  IMAD.HI.U32 R14, R0, R25, RZ ;  /* 0x00000019000e7227 */ /* 0x000fe200078e00ff */
[----:B------:R-:W-:Y:S02]  /*11f0*/  ISETP.GE.AND P0, PT, R26, RZ, PT ;  /* 0x000000ff1a00720c */ /* 0x000fe40003f06270 */
[----:B------:R-:W-:Y:S01]  /*1200*/  LOP3.LUT R26, R4, 0x20, RZ, 0xfc, !PT ;  /* 0x00000020041a7812 */ /* 0x000fe200078efcff */
[----:B------:R-:W-:-:S02]  /*1210*/  IMAD R23, R2, R18, R23 ;  /* 0x0000001202177224 */ /* 0x000fc400078e0217 */
[----:B------:R-:W-:Y:S01]  /*1220*/  IMAD.MOV R14, RZ, RZ, -R14 ;  /* 0x000000ffff0e7224 */ /* 0x000fe200078e0a0e */
[----:B------:R-:W-:Y:S01]  /*1230*/  IABS R35, R26 ;  /* 0x0000001a00237213 */ /* 0x000fe20000000000 */
[----:B------:R-:W-:Y:S02]  /*1240*/  @!P5 IMAD.IADD R21, R21, 0x1, -R2 ;  /* 0x000000011515d824 */ /* 0x000fe400078e0a02 */
[----:B------:R-:W-:Y:S01]  /*1250*/  @!P3 IMAD.MOV R13, RZ, RZ, -R13 ;  /* 0x000000ffff0db224 */ /* 0x000fe200078e0a0d */
[----:B------:R-:W-:Y:S01]  /*1260*/  ISETP.GE.AND P3, PT, R16, RZ, PT ;  /* 0x000000ff1000720c */ /* 0x000fe20003f66270 */
[C---:B------:R-:W-:Y:S01]  /*1270*/  IMAD R25, R2.reuse, R14, R25 ;  /* 0x0000000e02197224 */ /* 0x040fe200078e0219 */
[C---:B------:R-:W-:Y:S01]  /*1280*/  ISETP.GT.U32.AND P5, PT, R2.reuse, R21, PT ;  /* 0x000000150200720c */ /* 0x040fe20003fa4070 */
[----:B------:R-:W-:Y:S01]  /*1290*/  @!P6 IMAD.MOV R15, RZ, RZ, -R15 ;  /* 0x000000ffff0fe224 */ /* 0x000fe200078e0a0f */
[----:B------:R-:W-:Y:S01]  /*12a0*/  ISETP.GT.U32.AND P6, PT, R2, R23, PT ;  /* 0x000000170200720c */ /* 0x000fe20003fc4070 */
[----:B------:R-:W-:-:S04]  /*12b0*/  IMAD.HI.U32 R16, R0, R27, RZ ;  /* 0x0000001b00107227 */ /* 0x000fc800078e00ff */
[----:B------:R-:W-:Y:S01]  /*12c0*/  @!P2 IMAD.IADD R19, R19, 0x1, -R2 ;  /* 0x000000011313a824 */ /* 0x000fe200078e0a02 */
[----:B------:R-:W-:Y:S01]  /*12d0*/  ISETP.GE.AND P2, PT, R22, RZ, PT ;  /* 0x000000ff1600720c */ /* 0x000fe20003f46270 */
[----:B------:R-:W-:Y:S01]  /*12e0*/  IMAD.MOV R16, RZ, RZ, -R16 ;  /* 0x000000ffff107224 */ /* 0x000fe200078e0a10 */
[----:B------:R-:W-:Y:S01]  /*12f0*/  LOP3.LUT R22, R4, 0x30, RZ, 0xfc, !PT ;  /* 0x0000003004167812 */ /* 0x000fe200078efcff */
[----:B------:R-:W-:-:S03]  /*1300*/  IMAD.HI.U32 R18, R0, R29, RZ ;  /* 0x0000001d00127227 */ /* 0x000fc600078e00ff */
[----:B------:R-:W-:Y:S01]  /*1310*/  IABS R31, R22 ;  /* 0x00000016001f7213 */ /* 0x000fe20000000000 */
[--C-:B------:R-:W-:Y:S01]  /*1320*/  @!P5 IMAD.IADD R21, R21, 0x1, -R2.reuse ;  /* 0x000000011515d824 */ /* 0x100fe200078e0a02 */
[C---:B------:R-:W-:Y:S01]  /*1330*/  ISETP.GT.U32.AND P5, PT, R2.reuse, R25, PT ;  /* 0x000000190200720c */ /* 0x040fe20003fa4070 */
[----:B------:R-:W-:Y:S02]  /*1340*/  IMAD R27, R2, R16, R27 ;  /* 0x00000010021b7224 */ /* 0x000fe400078e021b */
[----:B------:R-:W-:Y:S02]  /*1350*/  @!P6 IMAD.IADD R23, R23, 0x1, -R2 ;  /* 0x000000011717e824 */ /* 0x000fe400078e0a02 */
[----:B------:R-:W-:Y:S01]  /*1360*/  VIADD R16, R20, 0x28 ;  /* 0x0000002814107836 */ /* 0x000fe20000000000 */
[----:B------:R-:W-:Y:S01]  /*1370*/  ISETP.GT.U32.AND P6, PT, R2, R27, PT ;  /* 0x0000001b0200720c */ /* 0x000fe20003fc4070 */
[----:B------:R-:W-:-:S03]  /*1380*/  IMAD.HI.U32 R14, R0, R31, RZ ;  /* 0x0000001f000e7227 */ /* 0x000fc600078e00ff */
[----:B------:R-:W-:Y:S01]  /*1390*/  IABS R33, R16 ;  /* 0x0000001000217213 */ /* 0x000fe20000000000 */
[----:B------:R-:W-:Y:S02]  /*13a0*/  IMAD.MOV R14, RZ, RZ, -R14 ;  /* 0x000000ffff0e7224 */ /* 0x000fe400078e0a0e */
[----:B------:R-:W-:Y:S01]  /*13b0*/  @!P5 IMAD.IADD R25, R25, 0x1, -R2 ;  /* 0x000000011919d824 */ /* 0x000fe200078e0a02 */
[C---:B------:R-:W-:Y:S01]  /*13c0*/  ISETP.GT.U32.AND P5, PT, R2.reuse, R23, PT ;  /* 0x000000170200720c */ /* 0x040fe20003fa4070 */
[----:B------:R-:W-:Y:S02]  /*13d0*/  IMAD.MOV R18, RZ, RZ, -R18 ;  /* 0x000000ffff127224 */ /* 0x000fe400078e0a12 */
[----:B------:R-:W-:Y:S02]  /*13e0*/  IMAD R31, R2, R14, R31 ;  /* 0x0000000e021f7224 */ /* 0x000fe400078e021f */
[----:B------:R-:W-:-:S04]  /*13f0*/  IMAD.HI.U32 R14, R0, R33, RZ ;  /* 0x00000021000e7227 */ /* 0x000fc800078e00ff */
[C---:B------:R-:W-:Y:S02]  /*1400*/  IMAD R29, R2.reuse, R18, R29 ;  /* 0x00000012021d7224 */ /* 0x040fe400078e021d */
[----:B------:R-:W-:Y:S02]  /*1410*/  @!P6 IMAD.IADD R27, R27, 0x1, -R2 ;  /* 0x000000011b1be824 */ /* 0x000fe400078e0a02 */
[----:B------:R-:W-:Y:S02]  /*1420*/  IMAD.MOV R14, RZ, RZ, -R14 ;  /* 0x000000ffff0e7224 */ /* 0x000fe400078e0a0e */
[----:B------:R-:W-:Y:S01]  /*1430*/  @!P5 IMAD.IADD R23, R23, 0x1, -R2 ;  /* 0x000000011717d824 */ /* 0x000fe200078e0a02 */
[C---:B------:R-:W-:Y:S01]  /*1440*/  ISETP.GT.U32.AND P6, PT, R2.reuse, R27, PT ;  /* 0x0000001b0200720c */ /* 0x040fe20003fc4070 */
[C---:B------:R-:W-:Y:S01]  /*1450*/  IMAD R33, R2.reuse, R14, R33 ;  /* 0x0000000e02217224 */ /* 0x040fe200078e0221 */
[----:B------:R-:W-:Y:S01]  /*1460*/  ISETP.GT.U32.AND P5, PT, R2, R29, PT ;  /* 0x0000001d0200720c */ /* 0x000fe20003fa4070 */
[----:B------:R-:W-:-:S04]  /*1470*/  IMAD.HI.U32 R14, R0, R35, RZ ;  /* 0x00000023000e7227 */ /* 0x000fc800078e00ff */
[----:B------:R-:W-:Y:S01]  /*1480*/  @!P2 IMAD.MOV R23, RZ, RZ, -R23 ;  /* 0x000000ffff17a224 */ /* 0x000fe200078e0a17 */
[----:B------:R-:W-:Y:S01]  /*1490*/  ISETP.GT.U32.AND P2, PT, R2, R31, PT ;  /* 0x0000001f0200720c */ /* 0x000fe20003f44070 */
[----:B------:R-:W-:Y:S02]  /*14a0*/  VIADD R18, R20, 0x8 ;  /* 0x0000000814127836 */ /* 0x000fe40000000000 */
[----:B------:R-:W-:Y:S02]  /*14b0*/  IMAD.MOV R20, RZ, RZ, -R14 ;  /* 0x000000ffff147224 */ /* 0x000fe400078e0a0e */
[----:B------:R-:W-:Y:S01]  /*14c0*/  @!P0 IMAD.MOV R19, RZ, RZ, -R19 ;  /* 0x000000ffff138224 */ /* 0x000fe200078e0a13 */
[----:B------:R-:W-:Y:S01]  /*14d0*/  ISETP.GE.AND P0, PT, R16, RZ, PT ;  /* 0x000000ff1000720c */ /* 0x000fe20003f06270 */
[C---:B------:R-:W-:Y:S01]  /*14e0*/  IMAD R35, R2.reuse, R20, R35 ;  /* 0x0000001402237224 */ /* 0x040fe200078e0223 */
[----:B------:R-:W-:Y:S01]  /*14f0*/  IABS R41, R18 ;  /* 0x0000001200297213 */ /* 0x000fe20000000000 */
[----:B------:R-:W-:Y:S01]  /*1500*/  @!P1 IMAD.MOV R21, RZ, RZ, -R21 ;  /* 0x000000ffff159224 */ /* 0x000fe200078e0a15 */
[C---:B------:R-:W-:Y:S01]  /*1510*/  ISETP.GT.U32.AND P1, PT, R2.reuse, R25, PT ;  /* 0x000000190200720c */ /* 0x040fe20003f24070 */
[--C-:B------:R-:W-:Y:S01]  /*1520*/  @!P6 IMAD.IADD R27, R27, 0x1, -R2.reuse ;  /* 0x000000011b1be824 */ /* 0x100fe200078e0a02 */
[----:B------:R-:W-:Y:S01]  /*1530*/  ISETP.GT.U32.AND P6, PT, R2, R35, PT ;  /* 0x000000230200720c */ /* 0x000fe20003fc4070 */
[----:B------:R-:W-:Y:S01]  /*1540*/  @!P5 IMAD.IADD R29, R29, 0x1, -R2 ;  /* 0x000000011d1dd824 */ /* 0x000fe200078e0a02 */
[----:B------:R-:W-:Y:S01]  /*1550*/  ISETP.GE.AND P5, PT, R24, RZ, PT ;  /* 0x000000ff1800720c */ /* 0x000fe20003fa6270 */
[----:B------:R-:W-:Y:S01]  /*1560*/  IMAD.HI.U32 R16, R0, R37, RZ ;  /* 0x0000002500107227 */ /* 0x000fe200078e00ff */
[----:B------:R-:W-:-:S03]  /*1570*/  LOP3.LUT R20, R4, 0x10, RZ, 0xfc, !PT ;  /* 0x0000001004147812 */ /* 0x000fc600078efcff */
[----:B------:R-:W-:Y:S01]  /*1580*/  @!P2 IMAD.IADD R31, R31, 0x1, -R2 ;  /* 0x000000011f1fa824 */ /* 0x000fe200078e0a02 */
[----:B------:R-:W-:Y:S01]  /*1590*/  ISETP.GT.U32.AND P2, PT, R2, R29, PT ;  /* 0x0000001d0200720c */ /* 0x000fe20003f44070 */
[----:B------:R-:W-:Y:S01]  /*15a0*/  IMAD.HI.U32 R14, R0, R41, RZ ;  /* 0x00000029000e7227 */ /* 0x000fe200078e00ff */
[----:B------:R-:W-:-:S03]  /*15b0*/  IABS R39, R20 ;  /* 0x0000001400277213 */ /* 0x000fc60000000000 */
[----:B------:R-:W-:Y:S02]  /*15c0*/  IMAD.MOV R16, RZ, RZ, -R16 ;  /* 0x000000ffff107224 */ /* 0x000fe400078e0a10 */
[----:B------:R-:W-:Y:S02]  /*15d0*/  IMAD.MOV R14, RZ, RZ, -R14 ;  /* 0x000000ffff0e7224 */ /* 0x000fe400078e0a0e */
[C---:B------:R-:W-:Y:S02]  /*15e0*/  IMAD R37, R2.reuse, R16, R37 ;  /* 0x0000001002257224 */ /* 0x040fe400078e0225 */
[--C-:B------:R-:W-:Y:S01]  /*15f0*/  @!P1 IMAD.IADD R25, R25, 0x1, -R2.reuse ;  /* 0x0000000119199824 */ /* 0x100fe200078e0a02 */
[C---:B------:R-:W-:Y:S01]  /*1600*/  ISETP.GT.U32.AND P1, PT, R2.reuse, R33, PT ;  /* 0x000000210200720c */ /* 0x040fe20003f24070 */
[----:B------:R-:W-:Y:S02]  /*1610*/  IMAD R41, R2, R14, R41 ;  /* 0x0000000e02297224 */ /* 0x000fe400078e0229 */
[----:B------:R-:W-:-:S02]  /*1620*/  @!P6 IMAD.IADD R35, R35, 0x1, -R2 ;  /* 0x000000012323e824 */ /* 0x000fc400078e0a02 */
[----:B------:R-:W-:Y:S01]  /*1630*/  @!P5 IMAD.MOV R27, RZ, RZ, -R27 ;  /* 0x000000ffff1bd224 */ /* 0x000fe200078e0a1b */
[----:B------:R-:W-:Y:S01]  /*1640*/  ISETP.GT.U32.AND P5, PT, R2, R37, PT ;  /* 0x000000250200720c */ /* 0x000fe20003fa4070 */
[----:B------:R-:W-:-:S04]  /*1650*/  IMAD.HI.U32 R14, R0, R43, RZ ;  /* 0x0000002b000e7227 */ /* 0x000fc800078e00ff */
[----:B------:R-:W-:Y:S01]  /*1660*/  @!P4 IMAD.MOV R25, RZ, RZ, -R25 ;  /* 0x000000ffff19c224 */ /* 0x000fe200078e0a19 */
[C---:B------:R-:W-:Y:S01]  /*1670*/  ISETP.GT.U32.AND P4, PT, R2.reuse, R35, PT ;  /* 0x000000230200720c */ /* 0x040fe20003f84070 */
[----:B------:R-:W-:Y:S01]  /*1680*/  @!P2 IMAD.IADD R29, R29, 0x1, -R2 ;  /* 0x000000011d1da824 */ /* 0x000fe200078e0a02 */
[----:B------:R-:W-:Y:S01]  /*1690*/  ISETP.GT.U32.AND P2, PT, R2, R41, PT ;  /* 0x000000290200720c */ /* 0x000fe20003f44070 */
[----:B------:R-:W-:-:S04]  /*16a0*/  IMAD.HI.U32 R0, R0, R39, RZ ;  /* 0x0000002700007227 */ /* 0x000fc800078e00ff */
[----:B------:R-:W-:Y:S02]  /*16b0*/  IMAD.MOV R14, RZ, RZ, -R14 ;  /* 0x000000ffff0e7224 */ /* 0x000fe400078e0a0e */
[----:B------:R-:W-:Y:S02]  /*16c0*/  IMAD.MOV R0, RZ, RZ, -R0 ;  /* 0x000000ffff007224 */ /* 0x000fe400078e0a00 */
[C---:B------:R-:W-:Y:S01]  /*16d0*/  IMAD R43, R2.reuse, R14, R43 ;  /* 0x0000000e022b7224 */ /* 0x040fe200078e022b */
[----:B------:R-:W-:Y:S01]  /*16e0*/  SHF.R.U32.HI R14, RZ, 0x2, R99 ;  /* 0x00000002ff0e7819 */ /* 0x000fe20000011663 */
[--C-:B------:R-:W-:Y:S01]  /*16f0*/  @!P1 IMAD.IADD R33, R33, 0x1, -R2.reuse ;  /* 0x0000000121219824 */ /* 0x100fe200078e0a02 */
[C---:B------:R-:W-:Y:S01]  /*1700*/  ISETP.GT.U32.AND P1, PT, R2.reuse, R31, PT ;  /* 0x0000001f0200720c */ /* 0x040fe20003f24070 */
[C---:B------:R-:W-:Y:S01]  /*1710*/  IMAD R39, R2.reuse, R0, R39 ;  /* 0x0000000002277224 */ /* 0x040fe200078e0227 */
[----:B------:R-:W-:Y:S01]  /*1720*/  LOP3.LUT R0, R99, 0x3, RZ, 0xc0, !PT ;  /* 0x0000000363007812 */ /* 0x000fe200078ec0ff */
[--C-:B------:R-:W-:Y:S01]  /*1730*/  @!P5 IMAD.IADD R37, R37, 0x1, -R2.reuse ;  /* 0x000000012525d824 */ /* 0x100fe200078e0a02 */
[----:B------:R-:W-:Y:S01]  /*1740*/  ISETP.GT.U32.AND P5, PT, R2, R43, PT ;  /* 0x0000002b0200720c */ /* 0x000fe20003fa4070 */
[--C-:B------:R-:W-:Y:S01]  /*1750*/  @!P4 IMAD.IADD R35, R35, 0x1, -R2.reuse ;  /* 0x000000012323c824 */ /* 0x100fe200078e0a02 */
[----:B------:R-:W-:Y:S01]  /*1760*/  ISETP.GE.AND P4, PT, R22, RZ, PT ;  /* 0x000000ff1600720c */ /* 0x000fe20003f86270 */
[--C-:B------:R-:W-:Y:S01]  /*1770*/  @!P2 IMAD.IADD R41, R41, 0x1, -R2.reuse ;  /* 0x000000012929a824 */ /* 0x100fe200078e0a02 */
[C---:B------:R-:W-:Y:S01]  /*1780*/  ISETP.GT.U32.AND P2, PT, R2.reuse, R39, PT ;  /* 0x000000270200720c */ /* 0x040fe20003f44070 */
[----:B------:R-:W-:Y:S01]  /*1790*/  @!P3 IMAD.MOV R29, RZ, RZ, -R29 ;  /* 0x000000ffff1db224 */ /* 0x000fe200078e0a1d */
[----:B------:R-:W-:Y:S01]  /*17a0*/  ISETP.GT.U32.AND P6, PT, R2, R33, PT ;  /* 0x000000210200720c */ /* 0x000fe20003fc4070 */
[----:B------:R-:W-:Y:S01]  /*17b0*/  IMAD.SHL.U32 R16, R99, 0x40, RZ ;  /* 0x0000004063107824 */ /* 0x000fe200078e00ff */
[----:B------:R-:W-:Y:S01]  /*17c0*/  SGXT.U32 R14, R14, 0x3 ;  /* 0x000000030e0e781a */ /* 0x000fe20000000000 */
[--C-:B------:R-:W-:Y:S01]  /*17d0*/  @!P1 IMAD.IADD R31, R31, 0x1, -R2.reuse ;  /* 0x000000011f1f9824 */ /* 0x100fe200078e0a02 */
[----:B------:R-:W-:Y:S01]  /*17e0*/  ISETP.GE.AND P1, PT, R28, RZ, PT ;  /* 0x000000ff1c00720c */ /* 0x000fe20003f26270 */
[----:B------:R-:W-:Y:S01]  /*17f0*/  IMAD R0, R0, 0x420, RZ ;  /* 0x0000042000007824 */ /* 0x000fe200078e02ff */
[----:B------:R-:W-:Y:S01]  /*1800*/  LOP3.LUT R16, R16, 0x1c0, RZ, 0xc0, !PT ;  /* 0x000001c010107812 */ /* 0x000fe200078ec0ff */
[--C-:B------:R-:W-:Y:S01]  /*1810*/  @!P5 IMAD.IADD R43, R43, 0x1, -R2.reuse ;  /* 0x000000012b2bd824 */ /* 0x100fe200078e0a02 */
[----:B------:R-:W-:Y:S01]  /*1820*/  ISETP.GT.U32.AND P5, PT, R2, R37, PT ;  /* 0x000000250200720c */ /* 0x000fe20003fa4070 */
[----:B------:R-:W-:Y:S01]  /*1830*/  @!P4 IMAD.MOV R31, RZ, RZ, -R31 ;  /* 0x000000ffff1fc224 */ /* 0x000fe200078e0a1f */
[----:B------:R-:W-:Y:S01]  /*1840*/  LOP3.LUT R0, R0, R14, R101, 0x1e, !PT ;  /* 0x0000000e00007212 */ /* 0x000fe200078e1e65 */
[--C-:B------:R-:W-:Y:S01]  /*1850*/  @!P2 IMAD.IADD R39, R39, 0x1, -R2.reuse ;  /* 0x000000012727a824 */ /* 0x100fe200078e0a02 */
[C---:B------:R-:W-:Y:S01]  /*1860*/  ISETP.GT.U32.AND P2, PT, R2.reuse, R41, PT ;  /* 0x000000290200720c */ /* 0x040fe20003f44070 */
[----:B------:R-:W-:Y:S01]  /*1870*/  @!P6 IMAD.IADD R33, R33, 0x1, -R2 ;  /* 0x000000012121e824 */ /* 0x000fe200078e0a02 */
[----:B------:R-:W-:-:S02]  /*1880*/  ISETP.GT.U32.AND P4, PT, R2, R43, PT ;  /* 0x0000002b0200720c */ /* 0x000fc40003f84070 */
[----:B------:R-:W-:Y:S01]  /*1890*/  ISETP.GT.U32.AND P3, PT, R2, R39, PT ;  /* 0x000000270200720c */ /* 0x000fe20003f64070 */
[----:B------:R-:W-:Y:S01]  /*18a0*/  @!P0 IMAD.MOV R33, RZ, RZ, -R33 ;  /* 0x000000ffff218224 */ /* 0x000fe200078e0a21 */
[----:B------:R-:W-:Y:S02]  /*18b0*/  ISETP.GE.AND P6, PT, R18, RZ, PT ;  /* 0x000000ff1200720c */ /* 0x000fe40003fc6270 */
[----:B------:R-:W-:Y:S01]  /*18c0*/  IADD3 R45, PT, PT, R45, UR5, R16 ;  /* 0x000000052d2d7c10 */ /* 0x000fe2000fffe010 */
[--C-:B------:R-:W-:Y:S01]  /*18d0*/  @!P5 IMAD.IADD R37, R37, 0x1, -R2.reuse ;  /* 0x000000012525d824 */ /* 0x100fe200078e0a02 */
[----:B------:R-:W-:Y:S02]  /*18e0*/  ISETP.GE.AND P5, PT, R4, RZ, PT ;  /* 0x000000ff0400720c */ /* 0x000fe40003fa6270 */
[----:B------:R-:W-:Y:S01]  /*18f0*/  LOP3.LUT R101, R101, 0x1ff, R99, 0x78, !PT ;  /* 0x000001ff65657812 */ /* 0x000fe200078e7863 */
[--C-:B------:R-:W-:Y:S01]  /*1900*/  @!P2 IMAD.IADD R41, R41, 0x1, -R2.reuse ;  /* 0x000000012929a824 */ /* 0x100fe200078e0a02 */
[----:B------:R-:W-:Y:S01]  /*1910*/  ISETP.GE.AND P2, PT, R26, RZ, PT ;  /* 0x000000ff1a00720c */ /* 0x000fe20003f46270 */
[--C-:B------:R-:W-:Y:S01]  /*1920*/  @!P4 IMAD.IADD R43, R43, 0x1, -R2.reuse ;  /* 0x000000012b2bc824 */ /* 0x100fe200078e0a02 */
[----:B------:R-:W-:Y:S01]  /*1930*/  ISETP.GE.AND P4, PT, R20, RZ, PT ;  /* 0x000000ff1400720c */ /* 0x000fe20003f86270 */
[----:B------:R-:W-:Y:S01]  /*1940*/  @!P3 IMAD.IADD R39, R39, 0x1, -R2 ;  /* 0x000000012727b824 */ /* 0x000fe200078e0a02 */
[----:B------:R-:W-:Y:S01]  /*1950*/  ISETP.NE.AND P3, PT, R17, RZ, PT ;  /* 0x000000ff1100720c */ /* 0x000fe20003f65270 */
[----:B------:R-:W-:Y:S01]  /*1960*/  @!P1 IMAD.MOV R37, RZ, RZ, -R37 ;  /* 0x000000ffff259224 */ /* 0x000fe200078e0a25 */
[----:B------:R-:W-:Y:S01]  /*1970*/  LOP3.LUT R17, RZ, R17, RZ, 0x33, !PT ;  /* 0x00000011ff117212 */ /* 0x000fe200078e33ff */
[----:B------:R-:W-:-:S02]  /*1980*/  @!P6 IMAD.MOV R41, RZ, RZ, -R41 ;  /* 0x000000ffff29e224 */ /* 0x000fc400078e0a29 */
[----:B------:R-:W-:Y:S01]  /*1990*/  @!P5 IMAD.MOV R43, RZ, RZ, -R43 ;  /* 0x000000ffff2bd224 */ /* 0x000fe200078e0a2b */
[C---:B------:R-:W-:Y:S01]  /*19a0*/  SEL R12, R17.reuse, R12, !P3 ;  /* 0x0000000c110c7207 */ /* 0x040fe20005800000 */
[----:B------:R-:W-:Y:S01]  /*19b0*/  IMAD.IADD R110, R110, 0x1, R45 ;  /* 0x000000016e6e7824 */ /* 0x000fe200078e022d */
[C---:B------:R-:W-:Y:S01]  /*19c0*/  SEL R13, R17.reuse, R13, !P3 ;  /* 0x0000000d110d7207 */ /* 0x040fe20005800000 */
[----:B------:R-:W-:Y:S01]  /*19d0*/  @!P2 IMAD.MOV R35, RZ, RZ, -R35 ;  /* 0x000000ffff23a224 */ /* 0x000fe200078e0a23 */
[C---:B------:R-:W-:Y:S01]  /*19e0*/  SEL R15, R17.reuse, R15, !P3 ;  /* 0x0000000f110f7207 */ /* 0x040fe20005800000 */
[----:B------:R-:W-:Y:S01]  /*19f0*/  @!P4 IMAD.MOV R39, RZ, RZ, -R39 ;  /* 0x000000ffff27c224 */ /* 0x000fe200078e0a27 */
[C---:B------:R-:W-:Y:S01]  /*1a00*/  SEL R19, R17.reuse, R19, !P3 ;  /* 0x0000001311137207 */ /* 0x040fe20005800000 */
[----:B-1----:R-:W-:Y:S01]  /*1a10*/  IMAD R12, R12, UR10, RZ ;  /* 0x0000000a0c0c7c24 */ /* 0x002fe2000f8e02ff */
[----:B------:R-:W-:Y:S01]  /*1a20*/  SEL R21, R17, R21, !P3 ;  /* 0x0000001511157207 */ /* 0x000fe20005800000 */
[----:B------:R-:W-:Y:S01]  /*1a30*/  IMAD R13, R13, UR10, RZ ;  /* 0x0000000a0d0d7c24 */ /* 0x000fe2000f8e02ff */
        /* <DEDUP_REMOVED lines=22> */
[----:B------:R-:W-:Y:S01]  /*1ba0*/  SHF.R.S32.HI R2, RZ, 0x1f, R12 ;  /* 0x0000001fff027819 */ /* 0x000fe2000001140c */
[----:B------:R-:W-:Y:S01]  /*1bb0*/  IMAD R39, R39, UR10, RZ ;  /* 0x0000000a27277c24 */ /* 0x000fe2000f8e02ff */
[----:B---3--:R-:W-:Y:S01]  /*1bc0*/  IADD3 R12, P3, PT, R12, UR14, RZ ;  /* 0x0000000e0c0c7c10 */ /* 0x008fe2000ff7e0ff */
[----:B------:R-:W-:Y:S01]  /*1bd0*/  IMAD R18, R17, UR10, RZ ;  /* 0x0000000a11127c24 */ /* 0x000fe2000f8e02ff */
[----:B------:R-:W-:Y:S01]  /*1be0*/  SHF.R.S32.HI R4, RZ, 0x1f, R13 ;  /* 0x0000001fff047819 */ /* 0x000fe2000001140d */
[----:B------:R-:W-:Y:S01]  /*1bf0*/  IMAD R41, R41, UR10, RZ ;  /* 0x0000000a29297c24 */ /* 0x000fe2000f8e02ff */
[----:B------:R-:W-:Y:S01]  /*1c00*/  IADD3 R13, P2, PT, R13, UR14, RZ ;  /* 0x0000000e0d0d7c10 */ /* 0x000fe2000ff5e0ff */
[----:B------:R0:W-:Y:S01]  /*1c10*/  STL [R1+0xc], R12 ;  /* 0x00000c0c01007387 */ /* 0x0001e20000100800 */
[----:B------:R-:W-:Y:S01]  /*1c20*/  IADD3 R14, P1, PT, R15, UR14, RZ ;  /* 0x0000000e0f0e7c10 */ /* 0x000fe2000ff3e0ff */
[----:B------:R-:W1:Y:S01]  /*1c30*/  LDCU UR10, c[0x0][0x3ac] ;  /* 0x00007580ff0a77ac */ /* 0x000e620008000800 */
[----:B------:R-:W-:Y:S01]  /*1c40*/  IADD3 R16, P4, PT, R21, UR14, RZ ;  /* 0x0000000e15107c10 */ /* 0x000fe2000ff9e0ff */
[----:B------:R2:W-:Y:S01]  /*1c50*/  STL [R1+0x18], R13 ;  /* 0x0000180d01007387 */ /* 0x0005e20000100800 */
[----:B------:R-:W-:-:S02]  /*1c60*/  IADD3 R17, P6, PT, R23, UR14, RZ ;  /* 0x0000000e17117c10 */ /* 0x000fc4000ffde0ff */
[----:B------:R-:W-:Y:S02]  /*1c70*/  CS2R R42, SRZ ;  /* 0x00000000002a7805 */ /* 0x000fe4000001ff00 */
[----:B------:R-:W-:Y:S01]  /*1c80*/  IADD3 R20, P5, PT, R25, UR14, RZ ;  /* 0x0000000e19147c10 */ /* 0x000fe2000ffbe0ff */
[----:B------:R3:W-:Y:S01]  /*1c90*/  STL [R1+0x60], R14 ;  /* 0x0000600e01007387 */ /* 0x0007e20000100800 */
[----:B------:R-:W-:Y:S02]  /*1ca0*/  CS2R R44, SRZ ;  /* 0x00000000002c7805 */ /* 0x000fe4000001ff00 */
[----:B0-----:R-:W-:Y:S02]  /*1cb0*/  SHF.R.S32.HI R12, RZ, 0x1f, R15 ;  /* 0x0000001fff0c7819 */ /* 0x001fe4000001140f */
[----:B------:R-:W-:Y:S02]  /*1cc0*/  IADD3 R15, P0, PT, R19, UR14, RZ ;  /* 0x0000000e130f7c10 */ /* 0x000fe4000ff1e0ff */
[----:B--2---:R-:W-:-:S02]  /*1cd0*/  SHF.R.S32.HI R13, RZ, 0x1f, R19 ;  /* 0x0000001fff0d7819 */ /* 0x004fc40000011413 */
[----:B------:R-:W-:Y:S01]  /*1ce0*/  IADD3.X R19, PT, PT, R2, UR15, RZ, P3, !PT ;  /* 0x0000000f02137c10 */ /* 0x000fe20009ffe4ff */
[----:B------:R0:W-:Y:S01]  /*1cf0*/  STL [R1+0x68], R15 ;  /* 0x0000680f01007387 */ /* 0x0001e20000100800 */
[----:B---3--:R-:W-:Y:S02]  /*1d00*/  SHF.R.S32.HI R14, RZ, 0x1f, R21 ;  /* 0x0000001fff0e7819 */ /* 0x008fe40000011415 */
[----:B------:R-:W-:Y:S01]  /*1d10*/  IADD3.X R13, PT, PT, R13, UR15, RZ, P0, !PT ;  /* 0x0000000f0d0d7c10 */ /* 0x000fe200087fe4ff */
[----:B------:R2:W-:Y:S01]  /*1d20*/  STL [R1+0x8c], R16 ;  /* 0x00008c1001007387 */ /* 0x0005e20000100800 */
[----:B------:R-:W-:Y:S01]  /*1d30*/  SHF.R.S32.HI R2, RZ, 0x1f, R29 ;  /* 0x0000001fff027819 */ /* 0x000fe2000001141d */
[----:B-1----:R-:W-:Y:S01]  /*1d40*/  IMAD R100, R100, UR10, RZ ;  /* 0x0000000a64647c24 */ /* 0x002fe2000f8e02ff */
[----:B------:R-:W-:Y:S01]  /*1d50*/  USHF.L.U32 UR4, UR10, 0x6, URZ ;  /* 0x000000060a047899 */ /* 0x000fe200080006ff */
[----:B------:R1:W-:Y:S01]  /*1d60*/  STL [R1+0x98], R17 ;  /* 0x0000981101007387 */ /* 0x0003e20000100800 */
[----:B0-----:R-:W-:-:S02]  /*1d70*/  SHF.R.S32.HI R15, RZ, 0x1f, R23 ;  /* 0x0000001fff0f7819 */ /* 0x001fc40000011417 */
[----:B------:R-:W-:Y:S01]  /*1d80*/  CS2R R22, SRZ ;  /* 0x0000000000167805 */ /* 0x000fe2000001ff00 */
[----:B------:R0:W-:Y:S01]  /*1d90*/  STL [R1+0xa0], R20 ;  /* 0x0000a01401007387 */ /* 0x0001e20000100800 */
[----:B--2---:R-:W-:Y:S02]  /*1da0*/  SHF.R.S32.HI R16, RZ, 0x1f, R25 ;  /* 0x0000001fff107819 */ /* 0x004fe40000011419 */
[----:B------:R-:W-:Y:S01]  /*1db0*/  CS2R R24, SRZ ;  /* 0x0000000000187805 */ /* 0x000fe2000001ff00 */
[----:B------:R2:W-:Y:S01]  /*1dc0*/  STL [R1+0x8], R19 ;  /* 0x0000081301007387 */ /* 0x0005e20000100800 */
[----:B-1----:R-:W-:Y:S02]  /*1dd0*/  SHF.R.S32.HI R17, RZ, 0x1f, R27 ;  /* 0x0000001fff117819 */ /* 0x002fe4000001141b */
[----:B0-----:R-:W-:Y:S02]  /*1de0*/  IADD3 R20, P3, PT, R27, UR14, RZ ;  /* 0x0000000e1b147c10 */ /* 0x001fe4000ff7e0ff */
[----:B------:R-:W-:-:S02]  /*1df0*/  CS2R R26, SRZ ;  /* 0x00000000001a7805 */ /* 0x000fc4000001ff00 */
[----:B--2---:R-:W-:Y:S01]  /*1e00*/  IADD3.X R19, PT, PT, R4, UR15, RZ, P2, !PT ;  /* 0x0000000f04137c10 */ /* 0x004fe200097fe4ff */
[----:B------:R0:W-:Y:S01]  /*1e10*/  STL [R1+0xa8], R20 ;  /* 0x0000a81401007387 */ /* 0x0001e20000100800 */
[----:B------:R-:W-:-:S03]  /*1e20*/  SHF.R.S32.HI R4, RZ, 0x1f, R31 ;  /* 0x0000001fff047819 */ /* 0x000fc6000001141f */
[----:B------:R1:W-:Y:S01]  /*1e30*/  STL [R1+0x10], R19 ;  /* 0x0000101301007387 */ /* 0x0003e20000100800 */
[----:B0-----:R-:W-:Y:S02]  /*1e40*/  IADD3 R20, P2, PT, R29, UR14, RZ ;  /* 0x0000000e1d147c10 */ /* 0x001fe4000ff5e0ff */
[----:B------:R-:W-:Y:S02]  /*1e50*/  CS2R R28, SRZ ;  /* 0x00000000001c7805 */ /* 0x000fe4000001ff00 */
[----:B-1----:R-:W-:Y:S01]  /*1e60*/  IADD3.X R19, PT, PT, R12, UR15, RZ, P1, !PT ;  /* 0x0000000f0c137c10 */ /* 0x002fe20008ffe4ff */
[----:B------:R0:W-:Y:S01]  /*1e70*/  STL [R1+0xb4], R20 ;  /* 0x0000b41401007387 */ /* 0x0001e20000100800 */
[----:B------:R-:W-:Y:S02]  /*1e80*/  IADD3 R12, P1, PT, R31, UR14, RZ ;  /* 0x0000000e1f0c7c10 */ /* 0x000fe4000ff3e0ff */
[----:B------:R-:W-:Y:S02]  /*1e90*/  CS2R R30, SRZ ;  /* 0x00000000001e7805 */ /* 0x000fe4000001ff00 */
[----:B------:R-:W-:Y:S01]  /*1ea0*/  IADD3.X R2, PT, PT, R2, UR15, RZ, P2, !PT ;  /* 0x0000000f02027c10 */ /* 0x000fe200097fe4ff */
[----:B------:R1:W-:Y:S01]  /*1eb0*/  STL [R1+0x3c], R19 ;  /* 0x00003c1301007387 */ /* 0x0003e20000100800 */
[----:B------:R-:W-:-:S03]  /*1ec0*/  IADD3.X R4, PT, PT, R4, UR15, RZ, P1, !PT ;  /* 0x0000000f04047c10 */ /* 0x000fc60008ffe4ff */
[----:B------:R2:W-:Y:S01]  /*1ed0*/  STL [R1+0xbc], R12 ;  /* 0x0000bc0c01007387 */ /* 0x0005e20000100800 */
[----:B0-----:R-:W-:-:S03]  /*1ee0*/  CS2R R20, SRZ ;  /* 0x0000000000147805 */ /* 0x001fc6000001ff00 */
[----:B------:R0:W-:Y:S01]  /*1ef0*/  STL [R1+0x64], R13 ;  /* 0x0000640d01007387 */ /* 0x0001e20000100800 */
[----:B-1----:R-:W-:Y:S02]  /*1f00*/  IADD3 R19, P0, PT, R33, UR14, RZ ;  /* 0x0000000e21137c10 */ /* 0x002fe4000ff1e0ff */
[----:B------:R-:W-:Y:S02]  /*1f10*/  SHF.R.S32.HI R33, RZ, 0x1f, R33 ;  /* 0x0000001fff217819 */ /* 0x000fe40000011421 */
[----:B--2---:R-:W-:Y:S01]  /*1f20*/  IADD3.X R12, PT, PT, R14, UR15, RZ, P4, !PT ;  /* 0x0000000f0e0c7c10 */ /* 0x004fe2000a7fe4ff */
[----:B------:R-:W-:Y:S01]  /*1f30*/  STL [R1+0xc8], R19 ;  /* 0x0000c81301007387 */ /* 0x000fe20000100800 */
[----:B------:R-:W-:Y:S02]  /*1f40*/  IADD3.X R14, PT, PT, R15, UR15, RZ, P6, !PT ;  /* 0x0000000f0f0e7c10 */ /* 0x000fe4000b7fe4ff */
[----:B0-----:R-:W-:Y:S01]  /*1f50*/  IADD3 R13, P4, PT, R35, UR14, RZ ;  /* 0x0000000e230d7c10 */ /* 0x001fe2000ff9e0ff */
[----:B------:R0:W-:Y:S01]  /*1f60*/  STL [R1+0x74], R12 ;  /* 0x0000740c01007387 */ /* 0x0001e20000100800 */
[----:B------:R-:W-:-:S03]  /*1f70*/  SHF.R.S32.HI R35, RZ, 0x1f, R35 ;  /* 0x0000001fff237819 */ /* 0x000fc60000011423 */
[----:B------:R1:W-:Y:S04]  /*1f80*/  STL [R1+0xd4], R13 ;  /* 0x0000d40d01007387 */ /* 0x0003e80000100800 */
[----:B------:R2:W-:Y:S01]  /*1f90*/  STL [R1+0x94], R14 ;  /* 0x0000940e01007387 */ /* 0x0005e20000100800 */
[----:B0-----:R-:W-:Y:S02]  /*1fa0*/  IADD3 R12, P6, PT, R37, UR14, RZ ;  /* 0x0000000e250c7c10 */ /* 0x001fe4000ffde0ff */
[----:B------:R-:W-:Y:S02]  /*1fb0*/  SHF.R.S32.HI R37, RZ, 0x1f, R37 ;  /* 0x0000001fff257819 */ /* 0x000fe40000011425 */
[----:B-1----:R-:W-:Y:S01]  /*1fc0*/  IADD3.X R13, PT, PT, R16, UR15, RZ, P5, !PT ;  /* 0x0000000f100d7c10 */ /* 0x002fe2000affe4ff */
[----:B------:R0:W-:Y:S01]  /*1fd0*/  STL [R1+0xf0], R12 ;  /* 0x0000f00c01007387 */ /* 0x0001e20000100800 */
[----:B--2---:R-:W-:-:S03]  /*1fe0*/  IADD3 R14, P5, PT, R39, UR14, RZ ;  /* 0x0000000e270e7c10 */ /* 0x004fc6000ffbe0ff */
[----:B------:R1:W-:Y:S01]  /*1ff0*/  STL [R1+0x9c], R13 ;  /* 0x00009c0d01007387 */ /* 0x0003e20000100800 */
[----:B------:R-:W-:-:S03]  /*2000*/  SHF.R.S32.HI R39, RZ, 0x1f, R39 ;  /* 0x0000001fff277819 */ /* 0x000fc60000011427 */
[----:B------:R2:W-:Y:S01]  /*2010*/  STL [R1+0xf8], R14 ;  /* 0x0000f80e01007387 */ /* 0x0005e20000100800 */
[----:B0-----:R-:W-:Y:S02]  /*2020*/  IADD3.X R12, PT, PT, R17, UR15, RZ, P3, !PT ;  /* 0x0000000f110c7c10 */ /* 0x001fe40009ffe4ff */
[----:B------:R-:W-:Y:S02]  /*2030*/  CS2R R16, SRZ ;  /* 0x0000000000107805 */ /* 0x000fe4000001ff00 */
[----:B-1----:R-:W-:Y:S01]  /*2040*/  IADD3 R13, P3, PT, R41, UR14, RZ ;  /* 0x0000000e290d7c10 */ /* 0x002fe2000ff7e0ff */
[----:B------:R0:W-:Y:S01]  /*2050*/  STL [R1+0xa4], R12 ;  /* 0x0000a40c01007387 */ /* 0x0001e20000100800 */
[----:B------:R-:W-:Y:S02]  /*2060*/  SHF.R.S32.HI R41, RZ, 0x1f, R41 ;  /* 0x0000001fff297819 */ /* 0x000fe40000011429 */
[----:B--2---:R-:W-:Y:S01]  /*2070*/  CS2R R14, SRZ ;  /* 0x00000000000e7805 */ /* 0x004fe2000001ff00 */
[----:B------:R1:W-:Y:S04]  /*2080*/  STL [R1+0x100], R13 ;  /* 0x0001000d01007387 */ /* 0x0003e80000100800 */
[----:B------:R2:W-:Y:S01]  /*2090*/  STL [R1+0xb0], R2 ;  /* 0x0000b00201007387 */ /* 0x0005e20000100800 */
[----:B0-----:R-:W-:-:S02]  /*20a0*/  IADD3 R12, P2, PT, R18, UR14, RZ ;  /* 0x0000000e120c7c10 */ /* 0x001fc4000ff5e0ff */
[----:B------:R-:W-:Y:S02]  /*20b0*/  SHF.R.S32.HI R18, RZ, 0x1f, R18 ;  /* 0x0000001fff127819 */ /* 0x000fe40000011412 */
[----:B-1----:R-:W-:Y:S01]  /*20c0*/  IADD3.X R13, PT, PT, R33, UR15, RZ, P0, !PT ;  /* 0x0000000f210d7c10 */ /* 0x002fe200087fe4ff */
[----:B------:R0:W-:Y:S01]  /*20d0*/  STL [R1+0x108], R12 ;  /* 0x0001080c01007387 */ /* 0x0001e20000100800 */
[----:B------:R-:W-:Y:S02]  /*20e0*/  LOP3.LUT P0, RZ, R99, 0x100, RZ, 0xc0, !PT ;  /* 0x0000010063ff7812 */ /* 0x000fe4000780c0ff */
[----:B------:R-:W-:Y:S02]  /*20f0*/  CS2R R32, SRZ ;  /* 0x0000000000207805 */ /* 0x000fe4000001ff00 */
[----:B--2---:R-:W-:Y:S01]  /*2100*/  IADD3 R2, P1, PT, R3, UR12, RZ ;  /* 0x0000000c03027c10 */ /* 0x004fe2000ff3e0ff */
[----:B------:R1:W-:Y:S01]  /*2110*/  STL [R1+0xb8], R4 ;  /* 0x0000b80401007387 */ /* 0x0003e20000100800 */
[----:B------:R-:W-:-:S02]  /*2120*/  SEL R102, RZ, 0x108, !P0 ;  /* 0x00000108ff667807 */ /* 0x000fc40004000000 */
[----:B------:R-:W-:Y:S01]  /*2130*/  LEA.HI.X.SX32 R3, R3, UR13, 0x1, P1 ;  /* 0x0000000d03037c11 */ /* 0x000fe200088f0eff */
[----:B------:R2:W-:Y:S01]  /*2140*/  STL [R1+0xc0], R13 ;  /* 0x0000c00d01007387 */ /* 0x0005e20000100800 */
[----:B------:R-:W-:Y:S02]  /*2150*/  LOP3.LUT R102, R102, 0xff, R99, 0x78, !PT ;  /* 0x000000ff66667812 */ /* 0x000fe400078e7863 */
[----:B0-----:R-:W-:Y:S02]  /*2160*/  IADD3.X R12, PT, PT, R35, UR15, RZ, P4, !PT ;  /* 0x0000000f230c7c10 */ /* 0x001fe4000a7fe4ff */
[----:B------:R-:W-:Y:S02]  /*2170*/  CS2R R34, SRZ ;  /* 0x0000000000227805 */ /* 0x000fe4000001ff00 */
[----:B-1----:R-:W-:Y:S02]  /*2180*/  IADD3.X R4, PT, PT, R37, UR15, RZ, P6, !PT ;  /* 0x0000000f25047c10 */ /* 0x002fe4000b7fe4ff */
[----:B------:R-:W-:Y:S01]  /*2190*/  CS2R R36, SRZ ;  /* 0x0000000000247805 */ /* 0x000fe2000001ff00 */
[----:B------:R0:W-:Y:S01]  /*21a0*/  STL [R1+0xcc], R12 ;  /* 0x0000cc0c01007387 */ /* 0x0001e20000100800 */
[----:B--2---:R-:W-:-:S02]  /*21b0*/  IADD3.X R13, PT, PT, R39, UR15, RZ, P5, !PT ;  /* 0x0000000f270d7c10 */ /* 0x004fc4000affe4ff */
[----:B------:R-:W-:Y:S01]  /*21c0*/  CS2R R38, SRZ ;  /* 0x0000000000267805 */ /* 0x000fe2000001ff00 */
[----:B------:R1:W-:Y:S04]  /*21d0*/  STL [R1+0xdc], R4 ;  /* 0x0000dc0401007387 */ /* 0x0003e80000100800 */
[----:B------:R-:W-:Y:S01]  /*21e0*/  STL [R1+0xf4], R13 ;  /* 0x0000f40d01007387 */ /* 0x000fe20000100800 */
[----:B0-----:R-:W-:Y:S02]  /*21f0*/  IADD3.X R12, PT, PT, R41, UR15, RZ, P3, !PT ;  /* 0x0000000f290c7c10 */ /* 0x001fe40009ffe4ff */
[----:B------:R-:W-:Y:S02]  /*2200*/  CS2R R40, SRZ ;  /* 0x0000000000287805 */ /* 0x000fe4000001ff00 */
[----:B-1----:R-:W-:Y:S01]  /*2210*/  IADD3.X R4, PT, PT, R18, UR15, RZ, P2, !PT ;  /* 0x0000000f12047c10 */ /* 0x002fe200097fe4ff */
[----:B------:R0:W-:Y:S01]  /*2220*/  STL [R1+0xfc], R12 ;  /* 0x0000fc0c01007387 */ /* 0x0001e20000100800 */
[----:B------:R-:W-:-:S03]  /*2230*/  CS2R R18, SRZ ;  /* 0x0000000000127805 */ /* 0x000fc6000001ff00 */
[----:B------:R1:W-:Y:S01]  /*2240*/  STL [R1+0x104], R4 ;  /* 0x0001040401007387 */ /* 0x0003e20000100800 */
[----:B0-----:R-:W-:Y:S01]  /*2250*/  CS2R R12, SRZ ;  /* 0x00000000000c7805 */ /* 0x001fe2000001ff00 */
[----:B-1----:R-:W0:Y:S02]  /*2260*/  LDC R4, c[0x0][0x3a8] ;  /* 0x0000ea00ff047b82 */ /* 0x002e240000000800 */
[-C--:B0-----:R-:W-:Y:S02]  /*2270*/  IMAD R103, R90, R4.reuse, RZ ;  /* 0x000000045a677224 */ /* 0x081fe400078e02ff */
[-C--:B------:R-:W-:Y:S02]  /*2280*/  IMAD R90, R89, R4.reuse, RZ ;  /* 0x00000004595a7224 */ /* 0x080fe400078e02ff */
[-C--:B------:R-:W-:Y:S02]  /*2290*/  IMAD R89, R88, R4.reuse, RZ ;  /* 0x0000000458597224 */ /* 0x080fe400078e02ff */
[----:B------:R-:W-:-:S02]  /*22a0*/  IMAD R88, R87, R4, RZ ;  /* 0x0000000457587224 */ /* 0x000fc400078e02ff */
[-C--:B------:R-:W-:Y:S02]  /*22b0*/  IMAD R87, R86, R4.reuse, RZ ;  /* 0x0000000456577224 */ /* 0x080fe400078e02ff */
[-C--:B------:R-:W-:Y:S02]  /*22c0*/  IMAD R86, R85, R4.reuse, RZ ;  /* 0x0000000455567224 */ /* 0x080fe400078e02ff */
[-C--:B------:R-:W-:Y:S02]  /*22d0*/  IMAD R85, R84, R4.reuse, RZ ;  /* 0x0000000454557224 */ /* 0x080fe400078e02ff */
        /* <DEDUP_REMOVED lines=10> */
[-C--:B------:R-:W-:Y:S01]  /*2380*/  IMAD R74, R11, R4.reuse, RZ ;  /* 0x000000040b4a7224 */ /* 0x080fe200078e02ff */
[----:B------:R-:W-:Y:S01]  /*2390*/  CS2R R74, SRZ ;  /* 0x00000000004a7805 */ /* 0x000fe2000001ff00 */
        /* <DEDUP_REMOVED lines=9> */
[-C--:B------:R-:W-:Y:S01]  /*2430*/  IMAD R6, R96, R4.reuse, RZ ;  /* 0x0000000460067224 */ /* 0x080fe200078e02ff */
[----:B------:R-:W-:Y:S01]  /*2440*/  LOP3.LUT R6, R102, 0x20, RZ, 0x3c, !PT ;  /* 0x0000002066067812 */ /* 0x000fe200078e3cff */
[-C--:B------:R-:W-:Y:S01]  /*2450*/  IMAD R5, R97, R4.reuse, RZ ;  /* 0x0000000461057224 */ /* 0x080fe200078e02ff */
[----:B------:R-:W-:Y:S01]  /*2460*/  SHF.R.S32.HI R5, RZ, 0x1f, R100 ;  /* 0x0000001fff057819 */ /* 0x000fe20000011464 */
[-C--:B------:R-:W-:Y:S01]  /*2470*/  IMAD R7, R92, R4.reuse, RZ ;  /* 0x000000045c077224 */ /* 0x080fe200078e02ff */
[----:B------:R-:W-:Y:S01]  /*2480*/  LOP3.LUT R5, R102, 0x30, RZ, 0x3c, !PT ;  /* 0x0000003066057812 */ /* 0x000fe200078e3cff */
[-C--:B------:R-:W-:Y:S01]  /*2490*/  IMAD R7, R95, R4.reuse, RZ ;  /* 0x000000045f077224 */ /* 0x080fe200078e02ff */
[----:B------:R0:W-:Y:S01]  /*24a0*/  STL [R1+0x1a8], R6 ;  /* 0x0001a80601007387 */ /* 0x0001e20000100800 */
[----:B------:R-:W-:Y:S01]  /*24b0*/  IMAD R4, R98, R4, RZ ;  /* 0x0000000462047224 */ /* 0x000fe200078e02ff */
[----:B------:R-:W-:-:S02]  /*24c0*/  LOP3.LUT R4, R102, 0x10, RZ, 0x3c, !PT ;  /* 0x0000001066047812 */ /* 0x000fc400078e3cff */
[C---:B------:R-:W-:Y:S01]  /*24d0*/  LOP3.LUT R4, R102.reuse, 0x40, RZ, 0x3c, !PT ;  /* 0x0000004066047812 */ /* 0x040fe200078e3cff */
[----:B------:R1:W-:Y:S01]  /*24e0*/  STL [R1+0x1a4], R5 ;  /* 0x0001a40501007387 */ /* 0x0003e20000100800 */
[----:B------:R-:W-:Y:S02]  /*24f0*/  LOP3.LUT R4, R102, 0x70, RZ, 0x3c, !PT ;  /* 0x0000007066047812 */ /* 0x000fe400078e3cff */
[----:B------:R-:W-:Y:S02]  /*2500*/  LOP3.LUT R4, R0, 0x250, RZ, 0x3c, !PT ;  /* 0x0000025000047812 */ /* 0x000fe400078e3cff */
[----:B0-----:R-:W-:Y:S02]  /*2510*/  LOP3.LUT R6, R102, 0x50, RZ, 0x3c, !PT ;  /* 0x0000005066067812 */ /* 0x001fe400078e3cff */
[----:B------:R-:W-:Y:S02]  /*2520*/  LOP3.LUT R6, R0, 0x210, RZ, 0x3c, !PT ;  /* 0x0000021000067812 */ /* 0x000fe400078e3cff */
[----:B-1----:R-:W-:-:S02]  /*2530*/  LOP3.LUT R5, R102, 0x60, RZ, 0x3c, !PT ;  /* 0x0000006066057812 */ /* 0x002fc400078e3cff */
[----:B------:R-:W-:-:S07]  /*2540*/  LOP3.LUT R5, R0, 0x40, RZ, 0x3c, !PT ;  /* 0x0000004000057812 */ /* 0x000fce00078e3cff */
.L_x_2:
[----:B------:R-:W0:Y:S01]  /*2550*/  S2R R84, SR_TID.X ;  /* 0x0000000000547919 */ /* 0x000e220000002100 */
[----:B------:R-:W1:Y:S01]  /*2560*/  LDC R83, c[0x0][0x3a8] ;  /* 0x0000ea00ff537b82 */ /* 0x000e620000000800 */
[----:B------:R-:W-:Y:S01]  /*2570*/  PRMT R10, RZ, 0x7610, R10 ;  /* 0x00007610ff0a7816 */ /* 0x000fe2000000000a */
[----:B------:R-:W2:Y:S01]  /*2580*/  S2R R111, SR_TID.X ;  /* 0x00000000006f7919 */ /* 0x000ea20000002100 */
[----:B-----5:R3:W-:Y:S05]  /*2590*/  STL [R1+0x1ac], R109 ;  /* 0x0001ac6d01007387 */ /* 0x0207ea0000100800 */
[----:B------:R-:W4:Y:S08]  /*25a0*/  LDC R87, c[0x0][0x3a8] ;  /* 0x0000ea00ff577b82 */ /* 0x000f300000000800 */
[----:B------:R-:W3:Y:S01]  /*25b0*/  LDC R86, c[0x0][0x3a8] ;  /* 0x0000ea00ff567b82 */ /* 0x000ee20000000800 */
[----:B------:R-:W-:-:S02]  /*25c0*/  PRMT R78, RZ, 0x7610, R78 ;  /* 0x00007610ff4e7816 */ /* 0x000fc4000000004e */
[----:B------:R-:W-:Y:S02]  /*25d0*/  PRMT R82, RZ, 0x7610, R82 ;  /* 0x00007610ff527816 */ /* 0x000fe40000000052 */
[----:B------:R-:W-:-:S03]  /*25e0*/  PRMT R80, RZ, 0x7610, R80 ;  /* 0x00007610ff507816 */ /* 0x000fc60000000050 */
[----:B------:R-:W3:Y:S01]  /*25f0*/  LDC R89, c[0x0][0x3a8] ;  /* 0x0000ea00ff597b82 */ /* 0x000ee20000000800 */
[--C-:B0-----:R-:W-:Y:S01]  /*2600*/  SHF.R.U32.HI R8, RZ, 0x8, R84.reuse ;  /* 0x00000008ff087819 */ /* 0x101fe20000011654 */
[----:B------:R-:W0:Y:S01]  /*2610*/  S2R R112, SR_TID.X ;  /* 0x0000000000707919 */ /* 0x000e220000002100 */
[----:B------:R-:W-:-:S05]  /*2620*/  SHF.R.U32.HI R85, RZ, 0x8, R84 ;  /* 0x00000008ff557819 */ /* 0x000fca0000011654 */
[----:B------:R-:W0:Y:S01]  /*2630*/  LDC R113, c[0x0][0x3a8] ;  /* 0x0000ea00ff717b82 */ /* 0x000e220000000800 */
[----:B--2---:R-:W-:Y:S02]  /*2640*/  SHF.R.U32.HI R88, RZ, 0x8, R111 ;  /* 0x00000008ff587819 */ /* 0x004fe4000001166f */
[----:B------:R-:W-:Y:S02]  /*2650*/  SGXT.U32 R8, R8, 0x1 ;  /* 0x000000010808781a */ /* 0x000fe40000000000 */
[----:B------:R-:W-:Y:S02]  /*2660*/  SGXT.U32 R88, R88, 0x1 ;  /* 0x000000015858781a */ /* 0x000fe40000000000 */
[----:B------:R-:W-:Y:S02]  /*2670*/  LOP3.LUT R8, R8, 0x2, RZ, 0xfc, !PT ;  /* 0x0000000208087812 */ /* 0x000fe400078efcff */
[----:B------:R-:W-:Y:S02]  /*2680*/  PRMT R9, RZ, 0x7610, R9 ;  /* 0x00007610ff097816 */ /* 0x000fe40000000009 */
[----:B------:R-:W-:Y:S01]  /*2690*/  PRMT R77, RZ, 0x7610, R77 ;  /* 0x00007610ff4d7816 */ /* 0x000fe2000000004d */
[----:B-1----:R-:W-:Y:S01]  /*26a0*/  IMAD R8, R8, R83, RZ ;  /* 0x0000005308087224 */ /* 0x002fe200078e02ff */
[----:B------:R-:W-:-:S02]  /*26b0*/  LOP3.LUT R4, R88, 0x2, RZ, 0xfc, !PT ;  /* 0x0000000258047812 */ /* 0x000fc400078efcff */
[----:B------:R-:W-:Y:S01]  /*26c0*/  PRMT R81, RZ, 0x7610, R81 ;  /* 0x00007610ff517816 */ /* 0x000fe20000000051 */
[----:B------:R-:W1:Y:S01]  /*26d0*/  S2R R114, SR_TID.X ;  /* 0x0000000000727919 */ /* 0x000e620000002100 */
[----:B------:R-:W-:Y:S01]  /*26e0*/  SGXT.U32 R85, R85, 0x1 ;  /* 0x000000015555781a */ /* 0x000fe20000000000 */
[----:B------:R-:W2:Y:S01]  /*26f0*/  LDC R116, c[0x0][0x3a8] ;  /* 0x0000ea00ff747b82 */ /* 0x000ea20000000800 */
[----:B------:R-:W-:Y:S02]  /*2700*/  ISETP.GE.AND P3, PT, R4, UR7, PT ;  /* 0x0000000704007c0c */ /* 0x000fe4000bf66270 */
[C---:B------:R-:W-:Y:S02]  /*2710*/  LOP3.LUT R6, R88.reuse, 0x4, RZ, 0xfc, !PT ;  /* 0x0000000458067812 */ /* 0x040fe400078efcff */
[C---:B------:R-:W-:Y:S02]  /*2720*/  LOP3.LUT R4, R88.reuse, 0x8, RZ, 0xfc, !PT ;  /* 0x0000000858047812 */ /* 0x040fe400078efcff */
[----:B------:R-:W-:Y:S01]  /*2730*/  LOP3.LUT R85, R85, 0x4, RZ, 0xfc, !PT ;  /* 0x0000000455557812 */ /* 0x000fe200078efcff */
[----:B------:R-:W0:Y:S01]  /*2740*/  S2R R115, SR_TID.X ;  /* 0x0000000000737919 */ /* 0x000e220000002100 */
[----:B------:R-:W-:Y:S01]  /*2750*/  SHF.R.U32.HI R83, RZ, 0x8, R84 ;  /* 0x00000008ff537819 */ /* 0x000fe20000011654 */
[----:B------:R-:W0:Y:S01]  /*2760*/  LDC R118, c[0x0][0x3a8] ;  /* 0x0000ea00ff767b82 */ /* 0x000e220000000800 */
[----:B------:R-:W-:Y:S01]  /*2770*/  LOP3.LUT R5, R88, 0x6, RZ, 0xfc, !PT ;  /* 0x0000000658057812 */ /* 0x000fe200078efcff */
[----:B----4-:R-:W-:Y:S01]  /*2780*/  IMAD R85, R85, R87, RZ ;  /* 0x0000005755557224 */ /* 0x010fe200078e02ff */
[----:B------:R-:W-:-:S02]  /*2790*/  ISETP.GE.AND P2, PT, R6, UR7, PT ;  /* 0x0000000706007c0c */ /* 0x000fc4000bf46270 */
[----:B------:R-:W-:Y:S02]  /*27a0*/  ISETP.GE.AND P0, PT, R4, UR7, PT ;  /* 0x0000000704007c0c */ /* 0x000fe4000bf06270 */
[----:B------:R-:W-:Y:S02]  /*27b0*/  SGXT.U32 R83, R83, 0x1 ;  /* 0x000000015353781a */ /* 0x000fe40000000000 */
[----:B------:R-:W-:Y:S02]  /*27c0*/  IADD3 R6, P5, PT, R8, R2, RZ ;  /* 0x0000000208067210 */ /* 0x000fe40007fbe0ff */
[----:B------:R-:W-:Y:S02]  /*27d0*/  LOP3.LUT R4, R88, 0xc, RZ, 0xfc, !PT ;  /* 0x0000000c58047812 */ /* 0x000fe400078efcff */
[----:B------:R-:W-:Y:S02]  /*27e0*/  ISETP.GE.AND P1, PT, R5, UR7, PT ;  /* 0x0000000705007c0c */ /* 0x000fe4000bf26270 */
[----:B------:R-:W-:-:S02]  /*27f0*/  LOP3.LUT R83, R83, 0x6, RZ, 0xfc, !PT ;  /* 0x0000000653537812 */ /* 0x000fc400078efcff */
[----:B------:R-:W-:Y:S02]  /*2800*/  LOP3.LUT R5, R88, 0xa, RZ, 0xfc, !PT ;  /* 0x0000000a58057812 */ /* 0x000fe400078efcff */
[-C--:B------:R-:W-:Y:S02]  /*2810*/  LEA.HI.X.SX32 R7, R8, R3.reuse, 0x1, P5 ;  /* 0x0000000308077211 */ /* 0x080fe400028f0eff */
[----:B------:R-:W-:Y:S02]  /*2820*/  ISETP.GE.AND P6, PT, R4, UR7, PT ;  /* 0x0000000704007c0c */ /* 0x000fe4000bfc6270 */
[----:B------:R-:W-:Y:S01]  /*2830*/  IADD3 R4, P5, PT, R85, R2, RZ ;  /* 0x0000000255047210 */ /* 0x000fe20007fbe0ff */
[----:B---3--:R-:W-:Y:S01]  /*2840*/  IMAD R83, R83, R86, RZ ;  /* 0x0000005653537224 */ /* 0x008fe200078e02ff */
[----:B------:R-:W-:Y:S01]  /*2850*/  ISETP.GE.AND P4, PT, R5, UR7, PT ;  /* 0x0000000705007c0c */ /* 0x000fe2000bf86270 */
[----:B------:R3:W4:Y:S01]  /*2860*/  @!P3 LDG.E.U8 R10, desc[UR8][R6.64] ;  /* 0x00000008060ab981 */ /* 0x000722000c1e1100 */
[----:B------:R-:W-:Y:S01]  /*2870*/  LEA.HI.X.SX32 R5, R85, R3, 0x1, P5 ;  /* 0x0000000355057211 */ /* 0x000fe200028f0eff */
[----:B------:R-:W0:Y:S01]  /*2880*/  LDC R86, c[0x0][0x3a8] ;  /* 0x0000ea00ff567b82 */ /* 0x000e220000000800 */
[----:B------:R-:W-:-:S02]  /*2890*/  SHF.R.U32.HI R84, RZ, 0x8, R84 ;  /* 0x00000008ff547819 */ /* 0x000fc40000011654 */
[----:B------:R-:W-:Y:S01]  /*28a0*/  LOP3.LUT R8, R88, 0xe, RZ, 0xfc, !PT ;  /* 0x0000000e58087812 */ /* 0x000fe200078efcff */
[----:B------:R0:W2:Y:S04]  /*28b0*/  @!P2 LDG.E.U8 R78, desc[UR8][R4.64] ;  /* 0x00000008044ea981 */ /* 0x0000a8000c1e1100 */
[----:B------:R-:W0:Y:S01]  /*28c0*/  LDC R85, c[0x0][0x3a8] ;  /* 0x0000ea00ff557b82 */ /* 0x000e220000000800 */
[----:B---3--:R-:W-:-:S04]  /*28d0*/  IADD3 R6, P5, PT, R83, R2, RZ ;  /* 0x0000000253067210 */ /* 0x008fc80007fbe0ff */
[----:B------:R-:W-:Y:S02]  /*28e0*/  LEA.HI.X.SX32 R7, R83, R3, 0x1, P5 ;  /* 0x0000000353077211 */ /* 0x000fe400028f0eff */
[----:B------:R-:W3:Y:S01]  /*28f0*/  S2R R83, SR_TID.X ;  /* 0x0000000000537919 */ /* 0x000ee20000002100 */
[----:B------:R-:W-:Y:S02]  /*2900*/  SGXT.U32 R84, R84, 0x1 ;  /* 0x000000015454781a */ /* 0x000fe40000000000 */
[----:B------:R0:W2:Y:S02]  /*2910*/  @!P1 LDG.E.U8 R82, desc[UR8][R6.64] ;  /* 0x0000000806529981 */ /* 0x0000a4000c1e1100 */
[----:B------:R-:W-:-:S05]  /*2920*/  LOP3.LUT R84, R84, 0x8, RZ, 0xfc, !PT ;  /* 0x0000000854547812 */ /* 0x000fca00078efcff */
[----:B0-----:R-:W-:-:S05]  /*2930*/  IMAD R84, R84, R85, RZ ;  /* 0x0000005554547224 */ /* 0x001fca00078e02ff */
[----:B------:R-:W-:-:S04]  /*2940*/  IADD3 R4, P5, PT, R84, R2, RZ ;  /* 0x0000000254047210 */ /* 0x000fc80007fbe0ff */
[----:B------:R-:W-:Y:S02]  /*2950*/  LEA.HI.X.SX32 R5, R84, R3, 0x1, P5 ;  /* 0x0000000354057211 */ /* 0x000fe400028f0eff */
[----:B------:R-:W0:Y:S01]  /*2960*/  LDC R84, c[0x0][0x3a8] ;  /* 0x0000ea00ff547b82 */ /* 0x000e220000000800 */
[----:B------:R-:W-:Y:S02]  /*2970*/  LOP3.LUT R7, R88, 0x14, RZ, 0xfc, !PT ;  /* 0x0000001458077812 */ /* 0x000fe400078efcff */
[----:B------:R0:W2:Y:S01]  /*2980*/  @!P0 LDG.E.U8 R80, desc[UR8][R4.64] ;  /* 0x0000000804508981 */ /* 0x0000a2000c1e1100 */
[--C-:B---3--:R-:W-:Y:S02]  /*2990*/  SHF.R.U32.HI R85, RZ, 0x8, R83.reuse ;  /* 0x00000008ff557819 */ /* 0x108fe40000011653 */
[----:B------:R-:W-:Y:S02]  /*29a0*/  SHF.R.U32.HI R83, RZ, 0x8, R83 ;  /* 0x00000008ff537819 */ /* 0x000fe40000011653 */
[----:B------:R-:W-:-:S02]  /*29b0*/  SGXT.U32 R85, R85, 0x1 ;  /* 0x000000015555781a */ /* 0x000fc40000000000 */
[----:B------:R-:W-:Y:S02]  /*29c0*/  SGXT.U32 R83, R83, 0x1 ;  /* 0x000000015353781a */ /* 0x000fe40000000000 */
[----:B------:R-:W-:Y:S02]  /*29d0*/  LOP3.LUT R85, R85, 0xa, RZ, 0xfc, !PT ;  /* 0x0000000a55557812 */ /* 0x000fe400078efcff */
[----:B------:R-:W-:-:S03]  /*29e0*/  LOP3.LUT R83, R83, 0xc, RZ, 0xfc, !PT ;  /* 0x0000000c53537812 */ /* 0x000fc600078efcff */
[----:B------:R-:W-:Y:S01]  /*29f0*/  IMAD R85, R85, R86, RZ ;  /* 0x0000005655557224 */ /* 0x000fe200078e02ff */
[----:B------:R-:W-:-:S04]  /*2a00*/  ISETP.GE.AND P0, PT, R7, UR7, PT ;  /* 0x0000000707007c0c */ /* 0x000fc8000bf06270 */
[----:B------:R-:W-:Y:S01]  /*2a10*/  IADD3 R6, P5, PT, R85, R2, RZ ;  /* 0x0000000255067210 */ /* 0x000fe20007fbe0ff */
[----:B0-----:R-:W-:-:S03]  /*2a20*/  IMAD R83, R83, R84, RZ ;  /* 0x0000005453537224 */ /* 0x001fc600078e02ff */
[-C--:B------:R-:W-:Y:S02]  /*2a30*/  LEA.HI.X.SX32 R7, R85, R3.reuse, 0x1, P5 ;  /* 0x0000000355077211 */ /* 0x080fe400028f0eff */
[C---:B------:R-:W-:Y:S02]  /*2a40*/  IADD3 R4, P5, PT, R83.reuse, R2, RZ ;  /* 0x0000000253047210 */ /* 0x040fe40007fbe0ff */
[----:B------:R-:W-:Y:S01]  /*2a50*/  ISETP.GE.AND P3, PT, R8, UR7, PT ;  /* 0x0000000708007c0c */ /* 0x000fe2000bf66270 */
[----:B------:R-:W3:Y:S01]  /*2a60*/  @!P4 LDG.E.U8 R77, desc[UR8][R6.64] ;  /* 0x00000008064dc981 */ /* 0x000ee2000c1e1100 */
[----:B------:R-:W-:Y:S02]  /*2a70*/  LEA.HI.X.SX32 R5, R83, R3, 0x1, P5 ;  /* 0x0000000353057211 */ /* 0x000fe400028f0eff */
[----:B------:R-:W0:Y:S03]  /*2a80*/  S2R R83, SR_TID.X ;  /* 0x0000000000537919 */ /* 0x000e260000002100 */
[----:B------:R0:W2:Y:S02]  /*2a90*/  @!P6 LDG.E.U8 R9, desc[UR8][R4.64] ;  /* 0x000000080409e981 */ /* 0x0000a4000c1e1100 */
[----:B0-----:R-:W-:-:S02]  /*2aa0*/  SHF.R.U32.HI R109, RZ, 0x8, R83 ;  /* 0x00000008ff6d7819 */ /* 0x001fc40000011653 */
[----:B------:R-:W-:-:S04]  /*2ab0*/  SHF.R.U32.HI R83, RZ, 0x8, R83 ;  /* 0x00000008ff537819 */ /* 0x000fc80000011653 */
[----:B------:R-:W-:-:S04]  /*2ac0*/  SGXT.U32 R83, R83, 0x1 ;  /* 0x000000015353781a */ /* 0x000fc80000000000 */
[----:B------:R-:W-:-:S05]  /*2ad0*/  LOP3.LUT R83, R83, 0xe, RZ, 0xfc, !PT ;  /* 0x0000000e53537812 */ /* 0x000fca00078efcff */
[----:B------:R-:W-:Y:S02]  /*2ae0*/  IMAD R83, R83, R89, RZ ;  /* 0x0000005953537224 */ /* 0x000fe400078e02ff */
[----:B------:R-:W0:Y:S03]  /*2af0*/  LDC R89, c[0x0][0x3a8] ;  /* 0x0000ea00ff597b82 */ /* 0x000e260000000800 */
[----:B------:R-:W-:Y:S02]  /*2b00*/  IADD3 R84, P5, PT, R83, R2, RZ ;  /* 0x0000000253547210 */ /* 0x000fe40007fbe0ff */
[----:B------:R-:W-:Y:S02]  /*2b10*/  SGXT.U32 R109, R109, 0x1 ;  /* 0x000000016d6d781a */ /* 0x000fe40000000000 */
[----:B------:R-:W-:Y:S02]  /*2b20*/  LEA.HI.X.SX32 R85, R83, R3, 0x1, P5 ;  /* 0x0000000353557211 */ /* 0x000fe400028f0eff */
[----:B------:R-:W-:-:S02]  /*2b30*/  SHF.R.U32.HI R83, RZ, 0x8, R112 ;  /* 0x00000008ff537819 */ /* 0x000fc40000011670 */
[----:B------:R-:W-:Y:S02]  /*2b40*/  LOP3.LUT R109, R109, 0x10, RZ, 0xfc, !PT ;  /* 0x000000106d6d7812 */ /* 0x000fe400078efcff */
[----:B------:R-:W-:-:S03]  /*2b50*/  SGXT.U32 R83, R83, 0x1 ;  /* 0x000000015353781a */ /* 0x000fc60000000000 */
[----:B------:R-:W-:Y:S01]  /*2b60*/  IMAD R109, R109, R113, RZ ;  /* 0x000000716d6d7224 */ /* 0x000fe200078e02ff */
[----:B------:R-:W-:Y:S01]  /*2b70*/  LOP3.LUT R83, R83, 0x12, RZ, 0xfc, !PT ;  /* 0x0000001253537812 */ /* 0x000fe200078efcff */
[----:B------:R-:W1:Y:S01]  /*2b80*/  LDC R113, c[0x0][0x3a8] ;  /* 0x0000ea00ff717b82 */ /* 0x000e620000000800 */
[----:B------:R-:W-:-:S03]  /*2b90*/  PRMT R4, RZ, 0x7610, R4 ;  /* 0x00007610ff047816 */ /* 0x000fc60000000004 */
[----:B0-----:R-:W-:Y:S01]  /*2ba0*/  IMAD R83, R83, R89, RZ ;  /* 0x0000005953537224 */ /* 0x001fe200078e02ff */
[----:B------:R-:W-:-:S03]  /*2bb0*/  IADD3 R86, P6, PT, R109, R2, RZ ;  /* 0x000000026d567210 */ /* 0x000fc60007fde0ff */
[----:B------:R-:W0:Y:S01]  /*2bc0*/  LDC R89, c[0x0][0x3a8] ;  /* 0x0000ea00ff597b82 */ /* 0x000e220000000800 */
[----:B------:R1:W2:Y:S01]  /*2bd0*/  @!P3 LDG.E.U8 R4, desc[UR8][R84.64] ;  /* 0x000000085404b981 */ /* 0x0002a2000c1e1100 */
[----:B------:R-:W-:Y:S02]  /*2be0*/  LOP3.LUT R8, R88, 0x10, RZ, 0xfc, !PT ;  /* 0x0000001058087812 */ /* 0x000fe400078efcff */
[----:B------:R-:W-:Y:S02]  /*2bf0*/  LEA.HI.X.SX32 R87, R109, R3, 0x1, P6 ;  /* 0x000000036d577211 */ /* 0x000fe400030f0eff */
[----:B------:R-:W-:Y:S02]  /*2c00*/  ISETP.GE.AND P2, PT, R8, UR7, PT ;  /* 0x0000000708007c0c */ /* 0x000fe4000bf46270 */
[----:B-1----:R-:W-:Y:S02]  /*2c10*/  IADD3 R84, P3, PT, R83, R2, RZ ;  /* 0x0000000253547210 */ /* 0x002fe40007f7e0ff */
[----:B------:R-:W-:-:S02]  /*2c20*/  SHF.R.U32.HI R109, RZ, 0x8, R112 ;  /* 0x00000008ff6d7819 */ /* 0x000fc40000011670 */
[----:B------:R-:W-:Y:S02]  /*2c30*/  LEA.HI.X.SX32 R85, R83, R3, 0x1, P3 ;  /* 0x0000000353557211 */ /* 0x000fe400018f0eff */
[----:B------:R-:W-:Y:S02]  /*2c40*/  LOP3.LUT R8, R88, 0x12, RZ, 0xfc, !PT ;  /* 0x0000001258087812 */ /* 0x000fe400078efcff */
[----:B------:R-:W-:Y:S02]  /*2c50*/  SHF.R.U32.HI R83, RZ, 0x8, R112 ;  /* 0x00000008ff537819 */ /* 0x000fe40000011670 */
[----:B------:R-:W-:Y:S02]  /*2c60*/  SGXT.U32 R109, R109, 0x1 ;  /* 0x000000016d6d781a */ /* 0x000fe40000000000 */
[----:B------:R-:W-:Y:S02]  /*2c70*/  ISETP.GE.AND P1, PT, R8, UR7, PT ;  /* 0x0000000708007c0c */ /* 0x000fe4000bf26270 */
[----:B------:R-:W-:-:S02]  /*2c80*/  SGXT.U32 R83, R83, 0x1 ;  /* 0x000000015353781a */ /* 0x000fc40000000000 */
[----:B------:R-:W-:Y:S01]  /*2c90*/  PRMT R6, RZ, 0x7610, R6 ;  /* 0x00007610ff067816 */ /* 0x000fe20000000006 */
[----:B------:R-:W-:Y:S01]  /*2ca0*/  IMAD R109, R109, R113, RZ ;  /* 0x000000716d6d7224 */ /* 0x000fe200078e02ff */
[----:B------:R-:W-:Y:S01]  /*2cb0*/  LOP3.LUT R83, R83, 0x14, RZ, 0xfc, !PT ;  /* 0x0000001453537812 */ /* 0x000fe200078efcff */
[----:B------:R-:W1:Y:S03]  /*2cc0*/  LDC R113, c[0x0][0x3a8] ;  /* 0x0000ea00ff717b82 */ /* 0x000e660000000800 */
[----:B------:R0:W2:Y:S02]  /*2cd0*/  @!P2 LDG.E.U8 R6, desc[UR8][R86.64] ;  /* 0x000000085606a981 */ /* 0x0000a4000c1e1100 */
[----:B0-----:R-:W-:Y:S02]  /*2ce0*/  IMAD R83, R83, R89, RZ ;  /* 0x0000005953537224 */ /* 0x001fe400078e02ff */
[----:B------:R0:W2:Y:S01]  /*2cf0*/  @!P1 LDG.E.U8 R81, desc[UR8][R84.64] ;  /* 0x0000000854519981 */ /* 0x0000a2000c1e1100 */
[----:B------:R-:W-:-:S04]  /*2d00*/  IADD3 R86, P6, PT, R109, R2, RZ ;  /* 0x000000026d567210 */ /* 0x000fc80007fde0ff */
[----:B------:R-:W-:Y:S02]  /*2d10*/  LEA.HI.X.SX32 R87, R109, R3, 0x1, P6 ;  /* 0x000000036d577211 */ /* 0x000fe400030f0eff */
[----:B0-----:R-:W-:-:S04]  /*2d20*/  IADD3 R84, P6, PT, R83, R2, RZ ;  /* 0x0000000253547210 */ /* 0x001fc80007fde0ff */
[----:B------:R-:W-:Y:S02]  /*2d30*/  LEA.HI.X.SX32 R85, R83, R3, 0x1, P6 ;  /* 0x0000000353557211 */ /* 0x000fe400030f0eff */
[----:B------:R-:W0:Y:S01]  /*2d40*/  S2R R83, SR_TID.X ;  /* 0x0000000000537919 */ /* 0x000e220000002100 */
[----:B------:R-:W-:Y:S02]  /*2d50*/  SHF.R.U32.HI R109, RZ, 0x8, R112 ;  /* 0x00000008ff6d7819 */ /* 0x000fe40000011670 */
[C---:B------:R-:W-:Y:S01]  /*2d60*/  LOP3.LUT R5, R88.reuse, 0x18, RZ, 0xfc, !PT ;  /* 0x0000001858057812 */ /* 0x040fe200078efcff */
[----:B------:R-:W4:Y:S01]  /*2d70*/  LDC R112, c[0x0][0x3a8] ;  /* 0x0000ea00ff707b82 */ /* 0x000f220000000800 */
[----:B------:R-:W-:Y:S02]  /*2d80*/  ISETP.GE.AND P2, PT, R88, UR7, PT ;  /* 0x0000000758007c0c */ /* 0x000fe4000bf46270 */
[----:B------:R-:W-:Y:S02]  /*2d90*/  SGXT.U32 R109, R109, 0x1 ;  /* 0x000000016d6d781a */ /* 0x000fe40000000000 */
[----:B------:R-:W-:-:S02]  /*2da0*/  ISETP.GE.AND P5, PT, R5, UR7, PT ;  /* 0x0000000705007c0c */ /* 0x000fc4000bfa6270 */
[C---:B------:R-:W-:Y:S02]  /*2db0*/  LOP3.LUT R5, R88.reuse, 0x1a, RZ, 0xfc, !PT ;  /* 0x0000001a58057812 */ /* 0x040fe400078efcff */
[----:B------:R-:W-:Y:S02]  /*2dc0*/  LOP3.LUT R109, R109, 0x16, RZ, 0xfc, !PT ;  /* 0x000000166d6d7812 */ /* 0x000fe400078efcff */
[----:B------:R-:W-:Y:S02]  /*2dd0*/  ISETP.GE.AND P3, PT, R5, UR7, PT ;  /* 0x0000000705007c0c */ /* 0x000fe4000bf66270 */
[----:B------:R-:W-:Y:S01]  /*2de0*/  PRMT R5, RZ, 0x7610, R5 ;  /* 0x00007610ff057816 */ /* 0x000fe20000000005 */
[----:B-1----:R-:W-:Y:S01]  /*2df0*/  IMAD R109, R109, R113, RZ ;  /* 0x000000716d6d7224 */ /* 0x002fe200078e02ff */
[----:B------:R-:W-:Y:S01]  /*2e00*/  LOP3.LUT R7, R88, 0x1c, RZ, 0xfc, !PT ;  /* 0x0000001c58077812 */ /* 0x000fe200078efcff */
[----:B------:R-:W1:Y:S03]  /*2e10*/  LDC R113, c[0x0][0x3a8] ;  /* 0x0000ea00ff717b82 */ /* 0x000e660000000800 */
[----:B------:R0:W2:Y:S02]  /*2e20*/  @!P2 LDG.E.U8 R5, desc[UR8][R86.64] ;  /* 0x000000085605a981 */ /* 0x0000a4000c1e1100 */
[----:B0-----:R-:W-:-:S02]  /*2e30*/  IADD3 R86, P6, PT, R109, R2, RZ ;  /* 0x000000026d567210 */ /* 0x001fc40007fde0ff */
[----:B------:R-:W-:Y:S02]  /*2e40*/  SHF.R.U32.HI R89, RZ, 0x8, R83 ;  /* 0x00000008ff597819 */ /* 0x000fe40000011653 */
[----:B------:R-:W-:Y:S02]  /*2e50*/  LEA.HI.X.SX32 R87, R109, R3, 0x1, P6 ;  /* 0x000000036d577211 */ /* 0x000fe400030f0eff */
[----:B------:R-:W0:Y:S01]  /*2e60*/  LDC R109, c[0x0][0x3a8] ;  /* 0x0000ea00ff6d7b82 */ /* 0x000e220000000800 */
[----:B------:R-:W-:Y:S02]  /*2e70*/  SGXT.U32 R89, R89, 0x1 ;  /* 0x000000015959781a */ /* 0x000fe40000000000 */
[----:B------:R-:W-:Y:S02]  /*2e80*/  ISETP.GE.AND P1, PT, R7, UR7, PT ;  /* 0x0000000707007c0c */ /* 0x000fe4000bf26270 */
[----:B------:R-:W-:Y:S02]  /*2e90*/  LOP3.LUT R89, R89, 0x18, RZ, 0xfc, !PT ;  /* 0x0000001859597812 */ /* 0x000fe400078efcff */
[----:B------:R-:W-:-:S02]  /*2ea0*/  PRMT R7, RZ, 0x7610, R7 ;  /* 0x00007610ff077816 */ /* 0x000fc40000000007 */
[----:B------:R-:W-:Y:S01]  /*2eb0*/  SHF.R.U32.HI R83, RZ, 0x8, R83 ;  /* 0x00000008ff537819 */ /* 0x000fe20000011653 */
[----:B----4-:R-:W-:Y:S02]  /*2ec0*/  IMAD R89, R89, R112, RZ ;  /* 0x0000007059597224 */ /* 0x010fe400078e02ff */
[----:B------:R-:W4:Y:S01]  /*2ed0*/  LDC R112, c[0x0][0x3a8] ;  /* 0x0000ea00ff707b82 */ /* 0x000f220000000800 */
[----:B------:R-:W-:Y:S01]  /*2ee0*/  SGXT.U32 R83, R83, 0x1 ;  /* 0x000000015353781a */ /* 0x000fe20000000000 */
[----:B------:R1:W2:Y:S03]  /*2ef0*/  @!P0 LDG.E.U8 R7, desc[UR8][R84.64] ;  /* 0x0000000854078981 */ /* 0x0002a6000c1e1100 */
[----:B------:R-:W-:Y:S02]  /*2f00*/  LOP3.LUT R83, R83, 0x1a, RZ, 0xfc, !PT ;  /* 0x0000001a53537812 */ /* 0x000fe400078efcff */
[----:B------:R-:W-:-:S02]  /*2f10*/  LOP3.LUT R8, R88, 0x16, RZ, 0xfc, !PT ;  /* 0x0000001658087812 */ /* 0x000fc400078efcff */
[----:B-1----:R-:W-:Y:S01]  /*2f20*/  IADD3 R84, P6, PT, R89, R2, RZ ;  /* 0x0000000259547210 */ /* 0x002fe20007fde0ff */
[----:B0-----:R-:W-:-:S03]  /*2f30*/  IMAD R83, R83, R109, RZ ;  /* 0x0000006d53537224 */ /* 0x001fc600078e02ff */
[----:B------:R-:W-:Y:S02]  /*2f40*/  LEA.HI.X.SX32 R85, R89, R3, 0x1, P6 ;  /* 0x0000000359557211 */ /* 0x000fe400030f0eff */
[--C-:B------:R-:W-:Y:S02]  /*2f50*/  SHF.R.U32.HI R89, RZ, 0x8, R114.reuse ;  /* 0x00000008ff597819 */ /* 0x100fe40000011672 */
[----:B------:R-:W-:Y:S02]  /*2f60*/  SHF.R.U32.HI R109, RZ, 0x8, R114 ;  /* 0x00000008ff6d7819 */ /* 0x000fe40000011672 */
[----:B------:R-:W-:Y:S01]  /*2f70*/  ISETP.GE.AND P4, PT, R8, UR7, PT ;  /* 0x0000000708007c0c */ /* 0x000fe2000bf86270 */
[----:B------:R-:W0:Y:S01]  /*2f80*/  LDC R114, c[0x0][0x3a8] ;  /* 0x0000ea00ff727b82 */ /* 0x000e220000000800 */
[----:B------:R-:W-:Y:S02]  /*2f90*/  SGXT.U32 R89, R89, 0x1 ;  /* 0x000000015959781a */ /* 0x000fe40000000000 */
[----:B------:R-:W-:-:S02]  /*2fa0*/  LOP3.LUT R8, R88, 0x1e, RZ, 0xfc, !PT ;  /* 0x0000001e58087812 */ /* 0x000fc400078efcff */
[----:B------:R-:W-:Y:S02]  /*2fb0*/  LOP3.LUT R89, R89, 0x1c, RZ, 0xfc, !PT ;  /* 0x0000001c59597812 */ /* 0x000fe400078efcff */
[----:B------:R-:W-:Y:S02]  /*2fc0*/  PRMT R11, RZ, 0x7610, R11 ;  /* 0x00007610ff0b7816 */ /* 0x000fe4000000000b */
[----:B------:R-:W-:Y:S02]  /*2fd0*/  ISETP.GE.AND P2, PT, R8, UR7, PT ;  /* 0x0000000708007c0c */ /* 0x000fe4000bf46270 */
[----:B------:R-:W-:Y:S01]  /*2fe0*/  SGXT.U32 R109, R109, 0x1 ;  /* 0x000000016d6d781a */ /* 0x000fe20000000000 */
[----:B------:R-:W-:Y:S01]  /*2ff0*/  IMAD R89, R89, R113, RZ ;  /* 0x0000007159597224 */ /* 0x000fe200078e02ff */
[----:B------:R-:W-:Y:S01]  /*3000*/  LOP3.LUT R8, R88, 0x20, RZ, 0xfc, !PT ;  /* 0x0000002058087812 */ /* 0x000fe200078efcff */
[----:B------:R1:W2:Y:S01]  /*3010*/  @!P4 LDG.E.U8 R11, desc[UR8][R86.64] ;  /* 0x00000008560bc981 */ /* 0x0002a2000c1e1100 */
[----:B------:R-:W-:-:S02]  /*3020*/  SHF.R.U32.HI R113, RZ, 0x8, R115 ;  /* 0x00000008ff717819 */ /* 0x000fc40000011673 */
[----:B------:R-:W-:Y:S02]  /*3030*/  PRMT R79, RZ, 0x7610, R79 ;  /* 0x00007610ff4f7816 */ /* 0x000fe4000000004f */
[----:B------:R-:W-:Y:S02]  /*3040*/  LOP3.LUT R109, R109, 0x20, RZ, 0xfc, !PT ;  /* 0x000000206d6d7812 */ /* 0x000fe400078efcff */
[----:B------:R-:W-:Y:S02]  /*3050*/  ISETP.GE.AND P0, PT, R8, UR7, PT ;  /* 0x0000000708007c0c */ /* 0x000fe4000bf06270 */
[----:B------:R-:W-:Y:S02]  /*3060*/  LOP3.LUT R8, R88, 0x22, RZ, 0xfc, !PT ;  /* 0x0000002258087812 */ /* 0x000fe400078efcff */
[----:B-1----:R-:W-:Y:S02]  /*3070*/  IADD3 R86, P6, PT, R83, R2, RZ ;  /* 0x0000000253567210 */ /* 0x002fe40007fde0ff */
[----:B------:R-:W-:Y:S01]  /*3080*/  SGXT.U32 R113, R113, 0x1 ;  /* 0x000000017171781a */ /* 0x000fe20000000000 */
[----:B----4-:R-:W-:Y:S01]  /*3090*/  IMAD R109, R109, R112, RZ ;  /* 0x000000706d6d7224 */ /* 0x010fe200078e02ff */
[----:B------:R-:W-:Y:S01]  /*30a0*/  PRMT R76, RZ, 0x7610, R76 ;  /* 0x00007610ff4c7816 */ /* 0x000fe2000000004c */
[----:B------:R1:W4:Y:S01]  /*30b0*/  @!P5 LDG.E.U8 R79, desc[UR8][R84.64] ;  /* 0x00000008544fd981 */ /* 0x000322000c1e1100 */
[----:B------:R-:W-:Y:S01]  /*30c0*/  ISETP.GE.AND P4, PT, R8, UR7, PT ;  /* 0x0000000708007c0c */ /* 0x000fe2000bf86270 */
[----:B------:R-:W3:Y:S01]  /*30d0*/  LDC R112, c[0x0][0x3a8] ;  /* 0x0000ea00ff707b82 */ /* 0x000ee20000000800 */
[----:B------:R-:W-:-:S02]  /*30e0*/  LEA.HI.X.SX32 R87, R83, R3, 0x1, P6 ;  /* 0x0000000353577211 */ /* 0x000fc400030f0eff */
[----:B------:R-:W-:Y:S02]  /*30f0*/  LOP3.LUT R8, R88, 0x24, RZ, 0xfc, !PT ;  /* 0x0000002458087812 */ /* 0x000fe400078efcff */
[----:B------:R-:W-:Y:S01]  /*3100*/  LOP3.LUT R113, R113, 0x22, RZ, 0xfc, !PT ;  /* 0x0000002271717812 */ /* 0x000fe200078efcff */
[----:B------:R0:W2:Y:S01]  /*3110*/  @!P3 LDG.E.U8 R76, desc[UR8][R86.64] ;  /* 0x00000008564cb981 */ /* 0x0000a2000c1e1100 */
[----:B-1----:R-:W-:Y:S02]  /*3120*/  IADD3 R84, P6, PT, R89, R2, RZ ;  /* 0x0000000259547210 */ /* 0x002fe40007fde0ff */
[----:B------:R-:W-:Y:S01]  /*3130*/  ISETP.GE.AND P5, PT, R8, UR7, PT ;  /* 0x0000000708007c0c */ /* 0x000fe2000bfa6270 */
[----:B0-----:R-:W-:Y:S01]  /*3140*/  IMAD R113, R113, R114, RZ ;  /* 0x0000007271717224 */ /* 0x001fe200078e02ff */
[----:B------:R-:W-:Y:S01]  /*3150*/  LEA.HI.X.SX32 R85, R89, R3, 0x1, P6 ;  /* 0x0000000359557211 */ /* 0x000fe200030f0eff */
[----:B------:R-:W0:Y:S01]  /*3160*/  LDC R114, c[0x0][0x3a8] ;  /* 0x0000ea00ff727b82 */ /* 0x000e220000000800 */
[----:B------:R-:W-:-:S02]  /*3170*/  PRMT R8, RZ, 0x7610, R8 ;  /* 0x00007610ff087816 */ /* 0x000fc40000000008 */
[----:B------:R-:W-:-:S04]  /*3180*/  IADD3 R86, P6, PT, R109, R2, RZ ;  /* 0x000000026d567210 */ /* 0x000fc80007fde0ff */
[----:B------:R-:W-:Y:S01]  /*3190*/  LEA.HI.X.SX32 R87, R109, R3, 0x1, P6 ;  /* 0x000000036d577211 */ /* 0x000fe200030f0eff */
[----:B------:R1:W2:Y:S01]  /*31a0*/  @!P1 LDG.E.U8 R8, desc[UR8][R84.64] ;  /* 0x0000000854089981 */ /* 0x0002a2000c1e1100 */
[----:B------:R-:W-:-:S04]  /*31b0*/  SHF.R.U32.HI R109, RZ, 0x8, R115 ;  /* 0x00000008ff6d7819 */ /* 0x000fc80000011673 */
[----:B------:R-:W-:Y:S02]  /*31c0*/  SGXT.U32 R109, R109, 0x1 ;  /* 0x000000016d6d781a */ /* 0x000fe40000000000 */
[C---:B-1----:R-:W-:Y:S02]  /*31d0*/  IADD3 R84, P6, PT, R113.reuse, R2, RZ ;  /* 0x0000000271547210 */ /* 0x042fe40007fde0ff */
[----:B------:R-:W-:Y:S02]  /*31e0*/  LOP3.LUT R83, R88, 0x26, RZ, 0xfc, !PT ;  /* 0x0000002658537812 */ /* 0x000fe400078efcff */
[----:B------:R-:W-:Y:S02]  /*31f0*/  LEA.HI.X.SX32 R85, R113, R3, 0x1, P6 ;  /* 0x0000000371557211 */ /* 0x000fe400030f0eff */
[----:B------:R-:W-:Y:S02]  /*3200*/  SHF.R.U32.HI R113, RZ, 0x8, R115 ;  /* 0x00000008ff717819 */ /* 0x000fe40000011673 */
[----:B------:R-:W-:-:S02]  /*3210*/  LOP3.LUT R109, R109, 0x24, RZ, 0xfc, !PT ;  /* 0x000000246d6d7812 */ /* 0x000fc400078efcff */
[----:B------:R-:W-:Y:S02]  /*3220*/  SGXT.U32 R113, R113, 0x1 ;  /* 0x000000017171781a */ /* 0x000fe40000000000 */
[----:B------:R-:W-:Y:S01]  /*3230*/  ISETP.GE.AND P3, PT, R83, UR7, PT ;  /* 0x0000000753007c0c */ /* 0x000fe2000bf66270 */
[----:B---3--:R-:W-:Y:S01]  /*3240*/  IMAD R109, R109, R112, RZ ;  /* 0x000000706d6d7224 */ /* 0x008fe200078e02ff */
[----:B------:R-:W-:Y:S01]  /*3250*/  PRMT R83, RZ, 0x7610, R83 ;  /* 0x00007610ff537816 */ /* 0x000fe20000000053 */
[----:B------:R-:W1:Y:S01]  /*3260*/  LDC R112, c[0x0][0x3a8] ;  /* 0x0000ea00ff707b82 */ /* 0x000e620000000800 */
[----:B------:R-:W-:Y:S02]  /*3270*/  LOP3.LUT R113, R113, 0x26, RZ, 0xfc, !PT ;  /* 0x0000002671717812 */ /* 0x000fe400078efcff */
[----:B------:R-:W-:Y:S02]  /*3280*/  PRMT R90, RZ, 0x7610, R90 ;  /* 0x00007610ff5a7816 */ /* 0x000fe4000000005a */
[----:B------:R3:W4:Y:S01]  /*3290*/  @!P0 LDG.E.U8 R83, desc[UR8][R86.64] ;  /* 0x0000000856538981 */ /* 0x000722000c1e1100 */
[----:B0-----:R-:W-:-:S02]  /*32a0*/  IMAD R113, R113, R114, RZ ;  /* 0x0000007271717224 */ /* 0x001fc400078e02ff */
[----:B------:R-:W0:Y:S01]  /*32b0*/  LDC R114, c[0x0][0x3a8] ;  /* 0x0000ea00ff727b82 */ /* 0x000e220000000800 */
[----:B------:R3:W4:Y:S02]  /*32c0*/  @!P4 LDG.E.U8 R90, desc[UR8][R84.64] ;  /* 0x00000008545ac981 */ /* 0x000724000c1e1100 */
[----:B---3--:R-:W-:-:S04]  /*32d0*/  IADD3 R86, P6, PT, R109, R2, RZ ;  /* 0x000000026d567210 */ /* 0x008fc80007fde0ff */
[-C--:B------:R-:W-:Y:S02]  /*32e0*/  LEA.HI.X.SX32 R87, R109, R3.reuse, 0x1, P6 ;  /* 0x000000036d577211 */ /* 0x080fe400030f0eff */
[--C-:B------:R-:W-:Y:S02]  /*32f0*/  SHF.R.U32.HI R109, RZ, 0x8, R115.reuse ;  /* 0x00000008ff6d7819 */ /* 0x100fe40000011673 */
[----:B------:R-:W-:Y:S02]  /*3300*/  IADD3 R84, P6, PT, R113, R2, RZ ;  /* 0x0000000271547210 */ /* 0x000fe40007fde0ff */
[----:B------:R-:W-:Y:S02]  /*3310*/  SGXT.U32 R109, R109, 0x1 ;  /* 0x000000016d6d781a */ /* 0x000fe40000000000 */
[----:B------:R-:W-:Y:S02]  /*3320*/  LEA.HI.X.SX32 R85, R113, R3, 0x1, P6 ;  /* 0x0000000371557211 */ /* 0x000fe400030f0eff */
[----:B------:R-:W-:-:S02]  /*3330*/  SHF.R.U32.HI R113, RZ, 0x8, R115 ;  /* 0x00000008ff717819 */ /* 0x000fc40000011673 */
[----:B------:R-:W-:Y:S02]  /*3340*/  LOP3.LUT R109, R109, 0x28, RZ, 0xfc, !PT ;  /* 0x000000286d6d7812 */ /* 0x000fe400078efcff */
[----:B------:R-:W-:Y:S02]  /*3350*/  SGXT.U32 R113, R113, 0x1 ;  /* 0x000000017171781a */ /* 0x000fe40000000000 */
[----:B------:R-:W-:Y:S01]  /*3360*/  PRMT R91, RZ, 0x7610, R91 ;  /* 0x00007610ff5b7816 */ /* 0x000fe2000000005b */
[----:B-1----:R-:W-:Y:S01]  /*3370*/  IMAD R109, R109, R112, RZ ;  /* 0x000000706d6d7224 */ /* 0x002fe200078e02ff */
[----:B------:R-:W-:Y:S01]  /*3380*/  LOP3.LUT R113, R113, 0x2a, RZ, 0xfc, !PT ;  /* 0x0000002a71717812 */ /* 0x000fe200078efcff */
[----:B------:R-:W1:Y:S01]  /*3390*/  LDC R112, c[0x0][0x3a8] ;  /* 0x0000ea00ff707b82 */ /* 0x000e620000000800 */
[----:B------:R-:W-:Y:S02]  /*33a0*/  PRMT R92, RZ, 0x7610, R92 ;  /* 0x00007610ff5c7816 */ /* 0x000fe4000000005c */
[----:B------:R3:W4:Y:S01]  /*33b0*/  @!P5 LDG.E.U8 R91, desc[UR8][R86.64] ;  /* 0x00000008565bd981 */ /* 0x000722000c1e1100 */
[----:B0-----:R-:W-:Y:S01]  /*33c0*/  IMAD R113, R113, R114, RZ ;  /* 0x0000007271717224 */ /* 0x001fe200078e02ff */
[----:B------:R-:W-:-:S02]  /*33d0*/  LOP3.LUT R89, R88, 0x28, RZ, 0xfc, !PT ;  /* 0x0000002858597812 */ /* 0x000fc400078efcff */
[----:B------:R0:W4:Y:S01]  /*33e0*/  @!P3 LDG.E.U8 R92, desc[UR8][R84.64] ;  /* 0x00000008545cb981 */ /* 0x000122000c1e1100 */
[----:B------:R-:W1:Y:S01]  /*33f0*/  LDC R114, c[0x0][0x3a8] ;  /* 0x0000ea00ff727b82 */ /* 0x000e620000000800 */
[----:B---3--:R-:W-:-:S04]  /*3400*/  IADD3 R86, P6, PT, R109, R2, RZ ;  /* 0x000000026d567210 */ /* 0x008fc80007fde0ff */
[----:B------:R-:W-:Y:S02]  /*3410*/  LEA.HI.X.SX32 R87, R109, R3, 0x1, P6 ;  /* 0x000000036d577211 */ /* 0x000fe400030f0eff */
[----:B------:R-:W-:Y:S02]  /*3420*/  SHF.R.U32.HI R109, RZ, 0x8, R115 ;  /* 0x00000008ff6d7819 */ /* 0x000fe40000011673 */
[----:B0-----:R-:W-:Y:S02]  /*3430*/  IADD3 R84, P6, PT, R113, R2, RZ ;  /* 0x0000000271547210 */ /* 0x001fe40007fde0ff */
[----:B------:R-:W-:Y:S02]  /*3440*/  ISETP.GE.AND P1, PT, R89, UR7, PT ;  /* 0x0000000759007c0c */ /* 0x000fe4000bf26270 */
[----:B------:R-:W-:Y:S02]  /*3450*/  SGXT.U32 R109, R109, 0x1 ;  /* 0x000000016d6d781a */ /* 0x000fe40000000000 */
[----:B------:R-:W-:-:S02]  /*3460*/  LOP3.LUT R89, R88, 0x2a, RZ, 0xfc, !PT ;  /* 0x0000002a58597812 */ /* 0x000fc400078efcff */
[----:B------:R-:W-:Y:S02]  /*3470*/  LEA.HI.X.SX32 R85, R113, R3, 0x1, P6 ;  /* 0x0000000371557211 */ /* 0x000fe400030f0eff */
[----:B------:R-:W-:Y:S02]  /*3480*/  SHF.R.U32.HI R113, RZ, 0x8, R115 ;  /* 0x00000008ff717819 */ /* 0x000fe40000011673 */
[----:B------:R-:W-:Y:S02]  /*3490*/  LOP3.LUT R109, R109, 0x2c, RZ, 0xfc, !PT ;  /* 0x0000002c6d6d7812 */ /* 0x000fe400078efcff */
[----:B------:R-:W-:Y:S02]  /*34a0*/  ISETP.GE.AND P0, PT, R89, UR7, PT ;  /* 0x0000000759007c0c */ /* 0x000fe4000bf06270 */
[----:B------:R-:W-:Y:S02]  /*34b0*/  LOP3.LUT R89, R88, 0x2c, RZ, 0xfc, !PT ;  /* 0x0000002c58597812 */ /* 0x000fe400078efcff */
[----:B------:R-:W-:-:S02]  /*34c0*/  PRMT R93, RZ, 0x7610, R93 ;  /* 0x00007610ff5d7816 */ /* 0x000fc4000000005d */
[----:B------:R-:W-:Y:S01]  /*34d0*/  SGXT.U32 R113, R113, 0x1 ;  /* 0x000000017171781a */ /* 0x000fe20000000000 */
[----:B-1----:R-:W-:Y:S01]  /*34e0*/  IMAD R109, R109, R112, RZ ;  /* 0x000000706d6d7224 */ /* 0x002fe200078e02ff */
[----:B------:R-:W-:Y:S01]  /*34f0*/  ISETP.GE.AND P4, PT, R89, UR7, PT ;  /* 0x0000000759007c0c */ /* 0x000fe2000bf86270 */
[----:B------:R-:W0:Y:S01]  /*3500*/  LDC R112, c[0x0][0x3a8] ;  /* 0x0000ea00ff707b82 */ /* 0x000e220000000800 */
[----:B------:R-:W-:Y:S01]  /*3510*/  LOP3.LUT R113, R113, 0x30, RZ, 0xfc, !PT ;  /* 0x0000003071717812 */ /* 0x000fe200078efcff */
[----:B------:R1:W3:Y:S01]  /*3520*/  @!P1 LDG.E.U8 R93, desc[UR8][R86.64] ;  /* 0x00000008565d9981 */ /* 0x0002e2000c1e1100 */
[----:B------:R-:W-:Y:S02]  /*3530*/  PRMT R94, RZ, 0x7610, R94 ;  /* 0x00007610ff5e7816 */ /* 0x000fe4000000005e */
[----:B------:R-:W-:Y:S01]  /*3540*/  PRMT R95, RZ, 0x7610, R95 ;  /* 0x00007610ff5f7816 */ /* 0x000fe2000000005f */
[----:B------:R-:W-:Y:S01]  /*3550*/  IMAD R113, R113, R114, RZ ;  /* 0x0000007271717224 */ /* 0x000fe200078e02ff */
[----:B------:R-:W0:Y:S01]  /*3560*/  S2R R117, SR_TID.X ;  /* 0x0000000000757919 */ /* 0x000e220000002100 */
[----:B------:R-:W-:Y:S01]  /*3570*/  LOP3.LUT R89, R88, 0x2e, RZ, 0xfc, !PT ;  /* 0x0000002e58597812 */ /* 0x000fe200078efcff */
[----:B------:R-:W0:Y:S01]  /*3580*/  LDC R114, c[0x0][0x3a8] ;  /* 0x0000ea00ff727b82 */ /* 0x000e220000000800 */
[----:B------:R1:W3:Y:S02]  /*3590*/  @!P0 LDG.E.U8 R94, desc[UR8][R84.64] ;  /* 0x00000008545e8981 */ /* 0x0002e4000c1e1100 */
[----:B-1----:R-:W-:-:S04]  /*35a0*/  IADD3 R86, P6, PT, R109, R2, RZ ;  /* 0x000000026d567210 */ /* 0x002fc80007fde0ff */
[----:B------:R-:W-:Y:S02]  /*35b0*/  LEA.HI.X.SX32 R87, R109, R3, 0x1, P6 ;  /* 0x000000036d577211 */ /* 0x000fe400030f0eff */
[----:B------:R-:W-:-:S03]  /*35c0*/  LOP3.LUT R85, R88, 0x36, RZ, 0xfc, !PT ;  /* 0x0000003658557812 */ /* 0x000fc600078efcff */
[----:B------:R1:W3:Y:S01]  /*35d0*/  @!P4 LDG.E.U8 R95, desc[UR8][R86.64] ;  /* 0x00000008565fc981 */ /* 0x0002e2000c1e1100 */
[----:B------:R-:W-:Y:S02]  /*35e0*/  IADD3 R84, P6, PT, R113, R2, RZ ;  /* 0x0000000271547210 */ /* 0x000fe40007fde0ff */
[----:B------:R-:W-:Y:S02]  /*35f0*/  ISETP.GE.AND P4, PT, R85, UR7, PT ;  /* 0x0000000755007c0c */ /* 0x000fe4000bf86270 */
[----:B------:R-:W-:Y:S02]  /*3600*/  LEA.HI.X.SX32 R85, R113, R3, 0x1, P6 ;  /* 0x0000000371557211 */ /* 0x000fe400030f0eff */
[----:B------:R-:W0:Y:S01]  /*3610*/  S2R R113, SR_TID.X ;  /* 0x0000000000717919 */ /* 0x000e220000002100 */
[----:B------:R-:W-:-:S04]  /*3620*/  SHF.R.U32.HI R109, RZ, 0x8, R115 ;  /* 0x00000008ff6d7819 */ /* 0x000fc80000011673 */
[----:B------:R-:W-:-:S04]  /*3630*/  SGXT.U32 R109, R109, 0x1 ;  /* 0x000000016d6d781a */ /* 0x000fc80000000000 */
[----:B------:R-:W-:-:S05]  /*3640*/  LOP3.LUT R109, R109, 0x32, RZ, 0xfc, !PT ;  /* 0x000000326d6d7812 */ /* 0x000fca00078efcff */
[----:B0-----:R-:W-:Y:S02]  /*3650*/  IMAD R109, R109, R112, RZ ;  /* 0x000000706d6d7224 */ /* 0x001fe400078e02ff */
[----:B------:R-:W0:Y:S03]  /*3660*/  LDC R112, c[0x0][0x3a8] ;  /* 0x0000ea00ff707b82 */ /* 0x000e260000000800 */
[----:B-1----:R-:W-:Y:S02]  /*3670*/  IADD3 R86, P6, PT, R109, R2, RZ ;  /* 0x000000026d567210 */ /* 0x002fe40007fde0ff */
[----:B------:R-:W-:Y:S02]  /*3680*/  ISETP.GE.AND P5, PT, R89, UR7, PT ;  /* 0x0000000759007c0c */ /* 0x000fe4000bfa6270 */
[----:B------:R-:W-:Y:S02]  /*3690*/  LEA.HI.X.SX32 R87, R109, R3, 0x1, P6 ;  /* 0x000000036d577211 */ /* 0x000fe400030f0eff */
[----:B------:R-:W-:-:S02]  /*36a0*/  LOP3.LUT R89, R88, 0x32, RZ, 0xfc, !PT ;  /* 0x0000003258597812 */ /* 0x000fc400078efcff */
[----:B------:R-:W-:Y:S02]  /*36b0*/  SHF.R.U32.HI R109, RZ, 0x8, R113 ;  /* 0x00000008ff6d7819 */ /* 0x000fe40000011671 */
[----:B------:R-:W-:Y:S02]  /*36c0*/  ISETP.GE.AND P3, PT, R89, UR7, PT ;  /* 0x0000000759007c0c */ /* 0x000fe4000bf66270 */
[----:B------:R-:W-:-:S04]  /*36d0*/  SGXT.U32 R109, R109, 0x1 ;  /* 0x000000016d6d781a */ /* 0x000fc80000000000 */
[----:B------:R-:W-:Y:S02]  /*36e0*/  LOP3.LUT R109, R109, 0x36, RZ, 0xfc, !PT ;  /* 0x000000366d6d7812 */ /* 0x000fe400078efcff */
[----:B------:R-:W-:-:S03]  /*36f0*/  PRMT R97, RZ, 0x7610, R97 ;  /* 0x00007610ff617816 */ /* 0x000fc60000000061 */
[----:B0-----:R-:W-:Y:S01]  /*3700*/  IMAD R109, R109, R112, RZ ;  /* 0x000000706d6d7224 */ /* 0x001fe200078e02ff */
[C---:B------:R-:W-:Y:S01]  /*3710*/  LOP3.LUT R89, R88.reuse, 0x30, RZ, 0xfc, !PT ;  /* 0x0000003058597812 */ /* 0x040fe200078efcff */
[----:B------:R-:W0:Y:S01]  /*3720*/  LDC R112, c[0x0][0x3a8] ;  /* 0x0000ea00ff707b82 */ /* 0x000e220000000800 */
[----:B------:R-:W-:Y:S01]  /*3730*/  SHF.R.U32.HI R113, RZ, 0x8, R113 ;  /* 0x00000008ff717819 */ /* 0x000fe20000011671 */
[----:B------:R1:W3:Y:S01]  /*3740*/  @!P3 LDG.E.U8 R97, desc[UR8][R86.64] ;  /* 0x000000085661b981 */ /* 0x0002e2000c1e1100 */
[----:B------:R-:W-:Y:S02]  /*3750*/  ISETP.GE.AND P1, PT, R89, UR7, PT ;  /* 0x0000000759007c0c */ /* 0x000fe4000bf26270 */
[----:B------:R-:W-:Y:S02]  /*3760*/  SGXT.U32 R113, R113, 0x1 ;  /* 0x000000017171781a */ /* 0x000fe40000000000 */
[----:B------:R-:W-:Y:S02]  /*3770*/  LOP3.LUT R89, R88, 0x34, RZ, 0xfc, !PT ;  /* 0x0000003458597812 */ /* 0x000fe400078efcff */
[----:B------:R-:W-:-:S02]  /*3780*/  LOP3.LUT R113, R113, 0x34, RZ, 0xfc, !PT ;  /* 0x0000003471717812 */ /* 0x000fc400078efcff */
[C---:B-1----:R-:W-:Y:S02]  /*3790*/  IADD3 R86, P3, PT, R109.reuse, R2, RZ ;  /* 0x000000026d567210 */ /* 0x042fe40007f7e0ff */
[----:B------:R-:W-:Y:S02]  /*37a0*/  PRMT R96, RZ, 0x7610, R96 ;  /* 0x00007610ff607816 */ /* 0x000fe40000000060 */
[----:B------:R-:W-:Y:S02]  /*37b0*/  LEA.HI.X.SX32 R87, R109, R3, 0x1, P3 ;  /* 0x000000036d577211 */ /* 0x000fe400018f0eff */
[----:B------:R-:W-:Y:S01]  /*37c0*/  SHF.R.U32.HI R109, RZ, 0x8, R117 ;  /* 0x00000008ff6d7819 */ /* 0x000fe20000011675 */
[----:B------:R-:W-:Y:S01]  /*37d0*/  IMAD R113, R113, R114, RZ ;  /* 0x0000007271717224 */ /* 0x000fe200078e02ff */
[----:B------:R-:W-:Y:S01]  /*37e0*/  ISETP.GE.AND P0, PT, R89, UR7, PT ;  /* 0x0000000759007c0c */ /* 0x000fe2000bf06270 */
[----:B------:R1:W3:Y:S01]  /*37f0*/  @!P1 LDG.E.U8 R96, desc[UR8][R84.64] ;  /* 0x0000000854609981 */ /* 0x0002e2000c1e1100 */
[----:B------:R-:W-:Y:S01]  /*3800*/  SGXT.U32 R109, R109, 0x1 ;  /* 0x000000016d6d781a */ /* 0x000fe20000000000 */
[----:B------:R-:W2:Y:S03]  /*3810*/  LDC R114, c[0x0][0x3a8] ;  /* 0x0000ea00ff727b82 */ /* 0x000ea60000000800 */
[----:B------:R-:W-:-:S02]  /*3820*/  LOP3.LUT R109, R109, 0x3c, RZ, 0xfc, !PT ;  /* 0x0000003c6d6d7812 */ /* 0x000fc400078efcff */
[----:B------:R-:W-:Y:S02]  /*3830*/  PRMT R98, RZ, 0x7610, R98 ;  /* 0x00007610ff627816 */ /* 0x000fe40000000062 */
[----:B-1----:R-:W-:Y:S01]  /*3840*/  IADD3 R84, P6, PT, R113, R2, RZ ;  /* 0x0000000271547210 */ /* 0x002fe20007fde0ff */
[----:B0-----:R-:W-:Y:S02]  /*3850*/  IMAD R109, R109, R112, RZ ;  /* 0x000000706d6d7224 */ /* 0x001fe400078e02ff */
[----:B------:R-:W3:Y:S01]  /*3860*/  LDL R112, [R1+0x1a8] ;  /* 0x0001a80001707983 */ /* 0x000ee20000100800 */
[----:B------:R-:W-:-:S05]  /*3870*/  LEA.HI.X.SX32 R85, R113, R3, 0x1, P6 ;  /* 0x0000000371557211 */ /* 0x000fca00030f0eff */
[----:B------:R0:W3:Y:S01]  /*3880*/  @!P0 LDG.E.U8 R98, desc[UR8][R84.64] ;  /* 0x0000000854628981 */ /* 0x0000e2000c1e1100 */
[--C-:B------:R-:W-:Y:S02]  /*3890*/  SHF.R.U32.HI R115, RZ, 0x8, R117.reuse ;  /* 0x00000008ff737819 */ /* 0x100fe40000011675 */
[----:B------:R-:W-:Y:S02]  /*38a0*/  SHF.R.U32.HI R113, RZ, 0x8, R117 ;  /* 0x00000008ff717819 */ /* 0x000fe40000011675 */
[----:B------:R-:W-:Y:S02]  /*38b0*/  SGXT.U32 R115, R115, 0x1 ;  /* 0x000000017373781a */ /* 0x000fe40000000000 */
[----:B------:R-:W-:Y:S02]  /*38c0*/  SGXT.U32 R113, R113, 0x1 ;  /* 0x000000017171781a */ /* 0x000fe40000000000 */
[----:B------:R-:W-:Y:S02]  /*38d0*/  LOP3.LUT R115, R115, 0x38, RZ, 0xfc, !PT ;  /* 0x0000003873737812 */ /* 0x000fe400078efcff */
[----:B------:R-:W-:-:S02]  /*38e0*/  LOP3.LUT R113, R113, 0x3a, RZ, 0xfc, !PT ;  /* 0x0000003a71717812 */ /* 0x000fc400078efcff */
[----:B------:R-:W-:Y:S01]  /*38f0*/  PRMT R99, RZ, 0x7610, R99 ;  /* 0x00007610ff637816 */ /* 0x000fe20000000063 */
[----:B--2---:R-:W-:Y:S01]  /*3900*/  IMAD R115, R115, R116, RZ ;  /* 0x0000007473737224 */ /* 0x004fe200078e02ff */
[C---:B------:R-:W-:Y:S01]  /*3910*/  LOP3.LUT R89, R88.reuse, 0x38, RZ, 0xfc, !PT ;  /* 0x0000003858597812 */ /* 0x040fe200078efcff */
[----:B------:R-:W-:Y:S01]  /*3920*/  IMAD R113, R113, R114, RZ ;  /* 0x0000007271717224 */ /* 0x000fe200078e02ff */
[C---:B0-----:R-:W-:Y:S01]  /*3930*/  LOP3.LUT R85, R88.reuse, 0x3c, RZ, 0xfc, !PT ;  /* 0x0000003c58557812 */ /* 0x041fe200078efcff */
[----:B------:R-:W0:Y:S01]  /*3940*/  LDC R114, c[0x0][0x3a8] ;  /* 0x0000ea00ff727b82 */ /* 0x000e220000000800 */
[----:B------:R-:W-:Y:S01]  /*3950*/  ISETP.GE.AND P1, PT, R89, UR7, PT ;  /* 0x0000000759007c0c */ /* 0x000fe2000bf26270 */
[----:B------:R1:W2:Y:S01]  /*3960*/  @!P4 LDG.E.U8 R99, desc[UR8][R86.64] ;  /* 0x000000085663c981 */ /* 0x0002a2000c1e1100 */
[----:B------:R-:W-:Y:S02]  /*3970*/  LOP3.LUT R89, R88, 0x3a, RZ, 0xfc, !PT ;  /* 0x0000003a58597812 */ /* 0x000fe400078efcff */
[----:B------:R-:W-:-:S02]  /*3980*/  IADD3 R84, P0, PT, R115, R2, RZ ;  /* 0x0000000273547210 */ /* 0x000fc40007f1e0ff */
[----:B------:R-:W-:Y:S01]  /*3990*/  LOP3.LUT R88, R88, 0x3e, RZ, 0xfc, !PT ;  /* 0x0000003e58587812 */ /* 0x000fe200078efcff */
[----:B------:R-:W0:Y:S01]  /*39a0*/  LDC R116, c[0x0][0x3a8] ;  /* 0x0000ea00ff747b82 */ /* 0x000e220000000800 */
[----:B------:R-:W-:Y:S02]  /*39b0*/  ISETP.GE.AND P4, PT, R85, UR7, PT ;  /* 0x0000000755007c0c */ /* 0x000fe4000bf86270 */
[----:B-1----:R-:W-:Y:S02]  /*39c0*/  IADD3 R86, P6, PT, R113, R2, RZ ;  /* 0x0000000271567210 */ /* 0x002fe40007fde0ff */
[-C--:B------:R-:W-:Y:S02]  /*39d0*/  LEA.HI.X.SX32 R85, R115, R3.reuse, 0x1, P0 ;  /* 0x0000000373557211 */ /* 0x080fe400000f0eff */
[----:B------:R-:W-:Y:S02]  /*39e0*/  ISETP.GE.AND P0, PT, R88, UR7, PT ;  /* 0x0000000758007c0c */ /* 0x000fe4000bf06270 */
[----:B------:R-:W-:-:S02]  /*39f0*/  LEA.HI.X.SX32 R87, R113, R3, 0x1, P6 ;  /* 0x0000000371577211 */ /* 0x000fc400030f0eff */
[----:B------:R-:W-:Y:S02]  /*3a00*/  IADD3 R88, P6, PT, R109, R2, RZ ;  /* 0x000000026d587210 */ /* 0x000fe40007fde0ff */
[----:B------:R-:W-:Y:S02]  /*3a10*/  ISETP.GE.AND P3, PT, R89, UR7, PT ;  /* 0x0000000759007c0c */ /* 0x000fe4000bf66270 */
[----:B------:R-:W-:Y:S02]  /*3a20*/  LEA.HI.X.SX32 R89, R109, R3, 0x1, P6 ;  /* 0x000000036d597211 */ /* 0x000fe400030f0eff */
[----:B------:R-:W2:Y:S01]  /*3a30*/  LDL R109, [R1+0x1a4] ;  /* 0x0001a400016d7983 */ /* 0x000ea20000100800 */
[----:B------:R-:W-:-:S06]  /*3a40*/  PRMT R103, RZ, 0x7610, R103 ;  /* 0x00007610ff677816 */ /* 0x000fcc0000000067 */
[----:B------:R-:W2:Y:S01]  /*3a50*/  @!P1 LDG.E.U8 R103, desc[UR8][R84.64] ;  /* 0x0000000854679981 */ /* 0x000ea2000c1e1100 */
[----:B------:R-:W-:Y:S02]  /*3a60*/  PRMT R104, RZ, 0x7610, R104 ;  /* 0x00007610ff687816 */ /* 0x000fe40000000068 */
[----:B------:R-:W-:-:S04]  /*3a70*/  PRMT R105, RZ, 0x7610, R105 ;  /* 0x00007610ff697816 */ /* 0x000fc80000000069 */
[----:B------:R-:W2:Y:S04]  /*3a80*/  @!P3 LDG.E.U8 R104, desc[UR8][R86.64] ;  /* 0x000000085668b981 */ /* 0x000ea8000c1e1100 */
[----:B------:R1:W2:Y:S01]  /*3a90*/  @!P4 LDG.E.U8 R105, desc[UR8][R88.64] ;  /* 0x000000085869c981 */ /* 0x0002a2000c1e1100 */
[--C-:B------:R-:W-:Y:S02]  /*3aa0*/  SHF.R.U32.HI R113, RZ, 0x8, R117.reuse ;  /* 0x00000008ff717819 */ /* 0x100fe40000011675 */
[--C-:B------:R-:W-:Y:S02]  /*3ab0*/  SHF.R.U32.HI R115, RZ, 0x8, R117.reuse ;  /* 0x00000008ff737819 */ /* 0x100fe40000011675 */
[----:B------:R-:W-:Y:S02]  /*3ac0*/  SHF.R.U32.HI R117, RZ, 0x8, R117 ;  /* 0x00000008ff757819 */ /* 0x000fe40000011675 */
[----:B------:R-:W-:-:S02]  /*3ad0*/  SGXT.U32 R113, R113, 0x1 ;  /* 0x000000017171781a */ /* 0x000fc40000000000 */
[----:B------:R-:W-:Y:S02]  /*3ae0*/  SGXT.U32 R115, R115, 0x1 ;  /* 0x000000017373781a */ /* 0x000fe40000000000 */
[----:B------:R-:W-:Y:S02]  /*3af0*/  SGXT.U32 R117, R117, 0x1 ;  /* 0x000000017575781a */ /* 0x000fe40000000000 */
[----:B------:R-:W-:Y:S02]  /*3b00*/  LOP3.LUT R113, R113, 0x3e, RZ, 0xfc, !PT ;  /* 0x0000003e71717812 */ /* 0x000fe400078efcff */
[----:B------:R-:W-:Y:S02]  /*3b10*/  LOP3.LUT R117, R117, 0x1e, RZ, 0xfc, !PT ;  /* 0x0000001e75757812 */ /* 0x000fe400078efcff */
[----:B------:R-:W-:Y:S01]  /*3b20*/  LOP3.LUT R115, R115, 0x2e, RZ, 0xfc, !PT ;  /* 0x0000002e73737812 */ /* 0x000fe200078efcff */
[----:B0-----:R-:W-:Y:S02]  /*3b30*/  IMAD R113, R113, R114, RZ ;  /* 0x0000007271717224 */ /* 0x001fe400078e02ff */
[----:B------:R-:W-:-:S02]  /*3b40*/  IMAD R117, R117, R118, RZ ;  /* 0x0000007675757224 */ /* 0x000fc400078e02ff */
[----:B------:R-:W-:Y:S01]  /*3b50*/  IMAD R115, R115, R116, RZ ;  /* 0x0000007473737224 */ /* 0x000fe200078e02ff */
[-C--:B-1----:R-:W-:Y:S02]  /*3b60*/  IADD3 R88, P1, PT, R113, R2.reuse, RZ ;  /* 0x0000000271587210 */ /* 0x082fe40007f3e0ff */
[-C--:B------:R-:W-:Y:S02]  /*3b70*/  IADD3 R84, P4, PT, R117, R2.reuse, RZ ;  /* 0x0000000275547210 */ /* 0x080fe40007f9e0ff */
[----:B------:R-:W-:Y:S02]  /*3b80*/  IADD3 R86, P3, PT, R115, R2, RZ ;  /* 0x0000000273567210 */ /* 0x000fe40007f7e0ff */
[----:B------:R-:W-:Y:S02]  /*3b90*/  PRMT R108, RZ, 0x7610, R108 ;  /* 0x00007610ff6c7816 */ /* 0x000fe4000000006c */
[----:B------:R-:W-:Y:S02]  /*3ba0*/  PRMT R107, RZ, 0x7610, R107 ;  /* 0x00007610ff6b7816 */ /* 0x000fe4000000006b */
[----:B------:R-:W-:-:S02]  /*3bb0*/  PRMT R106, RZ, 0x7610, R106 ;  /* 0x00007610ff6a7816 */ /* 0x000fc4000000006a */
[-C--:B------:R-:W-:Y:S02]  /*3bc0*/  LEA.HI.X.SX32 R85, R117, R3.reuse, 0x1, P4 ;  /* 0x0000000375557211 */ /* 0x080fe400020f0eff */
[-C--:B------:R-:W-:Y:S02]  /*3bd0*/  LEA.HI.X.SX32 R87, R115, R3.reuse, 0x1, P3 ;  /* 0x0000000373577211 */ /* 0x080fe400018f0eff */
[----:B------:R-:W-:Y:S01]  /*3be0*/  LEA.HI.X.SX32 R89, R113, R3, 0x1, P1 ;  /* 0x0000000371597211 */ /* 0x000fe200008f0eff */
[----:B------:R-:W2:Y:S04]  /*3bf0*/  @!P2 LDG.E.U8 R108, desc[UR8][R84.64] ;  /* 0x00000008546ca981 */ /* 0x000ea8000c1e1100 */
[----:B------:R-:W2:Y:S04]  /*3c00*/  @!P5 LDG.E.U8 R107, desc[UR8][R86.64] ;  /* 0x00000008566bd981 */ /* 0x000ea8000c1e1100 */
[----:B------:R-:W2:Y:S01]  /*3c10*/  @!P0 LDG.E.U8 R106, desc[UR8][R88.64] ;  /* 0x00000008586a8981 */ /* 0x000ea2000c1e1100 */
[----:B------:R-:W-:Y:S01]  /*3c20*/  BAR.SYNC.DEFER_BLOCKING 0x0 ;  /* 0x0000000000007b1d */ /* 0x000fe20000010000 */
[----:B------:R-:W-:-:S05]  /*3c30*/  LOP3.LUT R113, R102, 0x10, RZ, 0x3c, !PT ;  /* 0x0000001066717812 */ /* 0x000fca00078e3cff */
[----:B------:R-:W-:Y:S04]  /*3c40*/  STS.U8 [R102+UR5], R5 ;  /* 0x0000000566007988 */ /* 0x000fe80008000005 */
[----:B------:R0:W-:Y:S04]  /*3c50*/  STS.U8 [R102+UR5+0x1000], R6 ;  /* 0x0010000666007988 */ /* 0x0001e80008000005 */
[----:B----4-:R1:W-:Y:S04]  /*3c60*/  STS.U8 [R102+UR5+0x2000], R83 ;  /* 0x0020005366007988 */ /* 0x0103e80008000005 */
[----:B------:R-:W-:Y:S04]  /*3c70*/  STL [R1+0x1bc], R2 ;  /* 0x0001bc0201007387 */ /* 0x000fe80000100800 */
[----:B------:R-:W-:Y:S04]  /*3c80*/  STL [R1+0x1b4], R3 ;  /* 0x0001b40301007387 */ /* 0x000fe80000100800 */
[----:B------:R-:W-:Y:S04]  /*3c90*/  STL [R1+0x1b0], R102 ;  /* 0x0001b06601007387 */ /* 0x000fe80000100800 */
[----:B0-----:R-:W4:Y:S04]  /*3ca0*/  LDL R6, [R1+0x60] ;  /* 0x0000600001067983 */ /* 0x001f280000100800 */
[----:B------:R-:W4:Y:S04]  /*3cb0*/  LDL R5, [R1+0x68] ;  /* 0x0000680001057983 */ /* 0x000f280000100800 */
[----:B-1----:R-:W4:Y:S04]  /*3cc0*/  LDL R83, [R1+0xa0] ;  /* 0x0000a00001537983 */ /* 0x002f280000100800 */
[----:B---3--:R-:W-:Y:S04]  /*3cd0*/  STS.U8 [R102+UR5+0x3000], R96 ;  /* 0x0030006066007988 */ /* 0x008fe80008000005 */
[----:B------:R0:W-:Y:S04]  /*3ce0*/  STS.U8 [R113+UR5+0x200], R10 ;  /* 0x0002000a71007988 */ /* 0x0001e80008000005 */
[----:B------:R-:W-:Y:S04]  /*3cf0*/  STS.U8 [R113+UR5+0x1200], R81 ;  /* 0x0012005171007988 */ /* 0x000fe80008000005 */
[----:B------:R-:W-:Y:S04]  /*3d00*/  STS.U8 [R113+UR5+0x2200], R90 ;  /* 0x0022005a71007988 */ /* 0x000fe80008000005 */
[----:B------:R-:W-:Y:S04]  /*3d10*/  STS.U8 [R113+UR5+0x3200], R97 ;  /* 0x0032006171007988 */ /* 0x000fe80008000005 */
[----:B------:R-:W-:Y:S04]  /*3d20*/  STS.U8 [R112+UR5+0x400], R78 ;  /* 0x0004004e70007988 */ /* 0x000fe80008000005 */
[----:B------:R-:W-:Y:S04]  /*3d30*/  STS.U8 [R112+UR5+0x1400], R7 ;  /* 0x0014000770007988 */ /* 0x000fe80008000005 */
[----:B------:R-:W-:Y:S04]  /*3d40*/  STS.U8 [R112+UR5+0x2400], R91 ;  /* 0x0024005b70007988 */ /* 0x000fe80008000005 */
[----:B------:R1:W-:Y:S04]  /*3d50*/  STS.U8 [R112+UR5+0x3400], R98 ;  /* 0x0034006270007988 */ /* 0x0003e80008000005 */
[----:B0-----:R-:W3:Y:S01]  /*3d60*/  LDL R10, [R1+0x3c] ;  /* 0x00003c00010a7983 */ /* 0x001ee20000100800 */
[----:B-1----:R-:W0:Y:S02]  /*3d70*/  S2R R112, SR_TID.X ;  /* 0x0000000000707919 */ /* 0x002e240000002100 */
[----:B0-----:R-:W-:-:S04]  /*3d80*/  LOP3.LUT P4, RZ, R112, 0x100, RZ, 0xc0, !PT ;  /* 0x0000010070ff7812 */ /* 0x001fc8000788c0ff */
[----:B------:R-:W-:-:S04]  /*3d90*/  SEL R2, RZ, 0x108, !P4 ;  /* 0x00000108ff027807 */ /* 0x000fc80006000000 */
[----:B------:R-:W-:Y:S01]  /*3da0*/  LOP3.LUT R2, R2, 0xff, R112, 0x78, !PT ;  /* 0x000000ff02027812 */ /* 0x000fe200078e7870 */
[----:B--2---:R-:W-:Y:S01]  /*3db0*/  STS.U8 [R109+UR5+0x600], R82 ;  /* 0x000600526d007988 */ /* 0x004fe20008000005 */
[----:B------:R-:W-:Y:S02]  /*3dc0*/  LOP3.LUT P4, RZ, R112, 0x100, RZ, 0xc0, !PT ;  /* 0x0000010070ff7812 */ /* 0x000fe4000788c0ff */
[----:B------:R-:W-:Y:S01]  /*3dd0*/  LOP3.LUT R2, R2, 0x40, RZ, 0x3c, !PT ;  /* 0x0000004002027812 */ /* 0x000fe200078e3cff */
[----:B------:R-:W-:Y:S01]  /*3de0*/  STS.U8 [R109+UR5+0x1600], R11 ;  /* 0x0016000b6d007988 */ /* 0x000fe20008000005 */
[----:B------:R-:W-:-:S03]  /*3df0*/  LOP3.LUT P3, RZ, R112, 0x100, RZ, 0xc0, !PT ;  /* 0x0000010070ff7812 */ /* 0x000fc6000786c0ff */
[----:B------:R-:W-:Y:S04]  /*3e00*/  STS.U8 [R109+UR5+0x2600], R92 ;  /* 0x0026005c6d007988 */ /* 0x000fe80008000005 */
[----:B------:R0:W-:Y:S04]  /*3e10*/  STS.U8 [R109+UR5+0x3600], R99 ;  /* 0x003600636d007988 */ /* 0x0001e80008000005 */
[----:B------:R1:W-:Y:S04]  /*3e20*/  STS.U8 [R2+UR5+0x800], R80 ;  /* 0x0008005002007988 */ /* 0x0003e80008000005 */
[----:B------:R-:W-:Y:S01]  /*3e30*/  STS.U8 [R2+UR5+0x1800], R79 ;  /* 0x0018004f02007988 */ /* 0x000fe20008000005 */
[----:B0-----:R-:W-:-:S03]  /*3e40*/  SEL R109, RZ, 0x108, !P4 ;  /* 0x00000108ff6d7807 */ /* 0x001fc60006000000 */
[----:B------:R0:W-:Y:S01]  /*3e50*/  STS.U8 [R2+UR5+0x2800], R93 ;  /* 0x0028005d02007988 */ /* 0x0001e20008000005 */
[----:B------:R-:W-:-:S03]  /*3e60*/  LOP3.LUT R109, R109, 0xff, R112, 0x78, !PT ;  /* 0x000000ff6d6d7812 */ /* 0x000fc600078e7870 */
[----:B------:R2:W-:Y:S01]  /*3e70*/  STS.U8 [R2+UR5+0x3800], R103 ;  /* 0x0038006702007988 */ /* 0x0005e20008000005 */
[----:B------:R-:W-:-:S03]  /*3e80*/  LOP3.LUT R109, R109, 0x50, RZ, 0x3c, !PT ;  /* 0x000000506d6d7812 */ /* 0x000fc600078e3cff */
[----:B-1----:R-:W3:Y:S04]  /*3e90*/  LDL R80, [R1+0x64] ;  /* 0x0000640001507983 */ /* 0x002ee80000100800 */
[----:B0-----:R-:W3:Y:S01]  /*3ea0*/  LDL R93, [R1+0x98] ;  /* 0x00009800015d7983 */ /* 0x001ee20000100800 */
[----:B--2---:R-:W-:-:S03]  /*3eb0*/  SEL R2, RZ, 0x108, !P3 ;  /* 0x00000108ff027807 */ /* 0x004fc60005800000 */
[----:B------:R-:W2:Y:S01]  /*3ec0*/  LDL R82, [R1+0x94] ;  /* 0x0000940001527983 */ /* 0x000ea20000100800 */
[----:B------:R-:W-:-:S03]  /*3ed0*/  LOP3.LUT R2, R2, 0xff, R112, 0x78, !PT ;  /* 0x000000ff02027812 */ /* 0x000fc600078e7870 */
[----:B------:R-:W-:Y:S01]  /*3ee0*/  STS.U8 [R109+UR5+0xa00], R77 ;  /* 0x000a004d6d007988 */ /* 0x000fe20008000005 */
[----:B------:R-:W-:-:S03]  /*3ef0*/  LOP3.LUT R2, R2, 0x60, RZ, 0x3c, !PT ;  /* 0x0000006002027812 */ /* 0x000fc600078e3cff */
[----:B------:R-:W-:Y:S04]  /*3f00*/  STS.U8 [R109+UR5+0x1a00], R76 ;  /* 0x001a004c6d007988 */ /* 0x000fe80008000005 */
[----:B------:R-:W-:Y:S04]  /*3f10*/  STS.U8 [R109+UR5+0x2a00], R94 ;  /* 0x002a005e6d007988 */ /* 0x000fe80008000005 */
[----:B------:R-:W-:Y:S04]  /*3f20*/  STS.U8 [R109+UR5+0x3a00], R104 ;  /* 0x003a00686d007988 */ /* 0x000fe80008000005 */
[----:B------:R-:W-:Y:S04]  /*3f30*/  STS.U8 [R2+UR5+0xc00], R9 ;  /* 0x000c000902007988 */ /* 0x000fe80008000005 */
[----:B------:R-:W-:Y:S04]  /*3f40*/  STS.U8 [R2+UR5+0x1c00], R8 ;  /* 0x001c000802007988 */ /* 0x000fe80008000005 */
[----:B------:R-:W-:Y:S04]  /*3f50*/  STS.U8 [R2+UR5+0x2c00], R95 ;  /* 0x002c005f02007988 */ /* 0x000fe80008000005 */
[----:B------:R0:W-:Y:S04]  /*3f60*/  STS.U8 [R2+UR5+0x3c00], R105 ;  /* 0x003c006902007988 */ /* 0x0001e80008000005 */
[----:B0-----:R-:W2:Y:S01]  /*3f70*/  LDL.LU R2, [R1+0x9c] ;  /* 0x00009c0001027983 */ /* 0x001ea20000300800 */
[----:B------:R-:W-:-:S02]  /*3f80*/  LOP3.LUT P2, RZ, R111, 0x100, RZ, 0xc0, !PT ;  /* 0x000001006fff7812 */ /* 0x000fc4000784c0ff */
[----:B------:R-:W-:Y:S01]  /*3f90*/  SHF.R.S32.HI R81, RZ, 0x1f, R100 ;  /* 0x0000001fff517819 */ /* 0x000fe20000011464 */
[----:B------:R-:W2:Y:S01]  /*3fa0*/  LDL R11, [R1+0xa8] ;  /* 0x0000a800010b7983 */ /* 0x000ea20000100800 */
[----:B------:R-:W-:-:S04]  /*3fb0*/  SEL R3, RZ, 0x108, !P2 ;  /* 0x00000108ff037807 */ /* 0x000fc80005000000 */
[----:B------:R-:W-:-:S04]  /*3fc0*/  LOP3.LUT R3, R3, 0xff, R111, 0x78, !PT ;  /* 0x000000ff03037812 */ /* 0x000fc800078e786f */
[----:B------:R-:W-:Y:S02]  /*3fd0*/  LOP3.LUT R3, R3, 0x70, RZ, 0x3c, !PT ;  /* 0x0000007003037812 */ /* 0x000fe400078e3cff */
[----:B----4-:R-:W-:-:S03]  /*3fe0*/  IADD3 R6, P1, PT, R100, R6, RZ ;  /* 0x0000000664067210 */ /* 0x010fc60007f3e0ff */
[----:B------:R-:W-:Y:S04]  /*3ff0*/  STS.U8 [R3+UR5+0xe00], R4 ;  /* 0x000e000403007988 */ /* 0x000fe80008000005 */
[----:B------:R-:W-:Y:S04]  /*4000*/  STS.U8 [R3+UR5+0x1e00], R108 ;  /* 0x001e006c03007988 */ /* 0x000fe80008000005 */
[----:B------:R-:W-:Y:S04]  /*4010*/  STS.U8 [R3+UR5+0x2e00], R107 ;  /* 0x002e006b03007988 */ /* 0x000fe80008000005 */
[----:B------:R0:W-:Y:S01]  /*4020*/  STS.U8 [R3+UR5+0x3e00], R106 ;  /* 0x003e006a03007988 */ /* 0x0001e20008000005 */
[----:B------:R-:W-:Y:S01]  /*4030*/  IADD3 R8, P3, PT, R100, R83, RZ ;  /* 0x0000005364087210 */ /* 0x000fe20007f7e0ff */
[----:B------:R-:W-:Y:S01]  /*4040*/  BAR.SYNC.DEFER_BLOCKING 0x0 ;  /* 0x0000000000007b1d */ /* 0x000fe20000010000 */
[----:B------:R-:W-:Y:S01]  /*4050*/  LOP3.LUT R84, R111, 0x3f, RZ, 0xc0, !PT ;  /* 0x0000003f6f547812 */ /* 0x000fe200078ec0ff */
[----:B---3--:R-:W-:Y:S01]  /*4060*/  IMAD.X R7, R81, 0x1, R10, P1 ;  /* 0x0000000151077824 */ /* 0x008fe200008e060a */
[----:B------:R-:W-:-:S03]  /*4070*/  PRMT R95, RZ, 0x7610, R95 ;  /* 0x00007610ff5f7816 */ /* 0x000fc6000000005f */
[----:B------:R-:W3:Y:S04]  /*4080*/  LDL R10, [R1+0xb4] ;  /* 0x0000b400010a7983 */ /* 0x000ee80000100800 */
[----:B0-----:R-:W4:Y:S04]  /*4090*/  LDL.LU R3, [R1+0xcc] ;  /* 0x0000cc0001037983 */ /* 0x001f280000300800 */
[----:B------:R-:W4:Y:S04]  /*40a0*/  LDL.LU R102, [R1+0xfc] ;  /* 0x0000fc0001667983 */ /* 0x000f280000300800 */
[----:B------:R-:W4:Y:S01]  /*40b0*/  LDL.LU R109, [R1+0x104] ;  /* 0x00010400016d7983 */ /* 0x000f220000300800 */
[----:B------:R-:W-:-:S03]  /*40c0*/  IADD3 R4, P1, PT, R100, R5, RZ ;  /* 0x0000000564047210 */ /* 0x000fc60007f3e0ff */
[----:B------:R-:W4:Y:S04]  /*40d0*/  LDL R105, [R1+0xa4] ;  /* 0x0000a40001697983 */ /* 0x000f280000100800 */
[----:B------:R-:W4:Y:S04]  /*40e0*/  LDL R104, [R1+0xb0] ;  /* 0x0000b00001687983 */ /* 0x000f280000100800 */
[----:B------:R-:W4:Y:S04]  /*40f0*/  LDL R99, [R1+0xc8] ;  /* 0x0000c80001637983 */ /* 0x000f280000100800 */
[----:B------:R-:W4:Y:S04]  /*4100*/  LDL R98, [R1+0xd4] ;  /* 0x0000d40001627983 */ /* 0x000f280000100800 */
[----:B------:R-:W4:Y:S04]  /*4110*/  LDL R103, [R1+0xb8] ;  /* 0x0000b80001677983 */ /* 0x000f280000100800 */
[----:B------:R-:W4:Y:S04]  /*4120*/  LDL R97, [R1+0xf0] ;  /* 0x0000f00001617983 */ /* 0x000f280000100800 */
[----:B------:R-:W4:Y:S01]  /*4130*/  LDL R96, [R1+0xdc] ;  /* 0x0000dc0001607983 */ /* 0x000f220000100800 */
[----:B------:R-:W-:-:S02]  /*4140*/  PRMT R85, RZ, 0x7610, R85 ;  /* 0x00007610ff557816 */ /* 0x000fc40000000055 */
[----:B------:R-:W-:Y:S01]  /*4150*/  PRMT R76, RZ, 0x7610, R76 ;  /* 0x00007610ff4c7816 */ /* 0x000fe2000000004c */
[----:B------:R-:W-:Y:S01]  /*4160*/  LDS.U8 R120, [R0+UR5+0x108] ;  /* 0x0001080500787984 */ /* 0x000fe20008000000 */
[----:B------:R-:W-:Y:S02]  /*4170*/  PRMT R86, RZ, 0x7610, R86 ;  /* 0x00007610ff567816 */ /* 0x000fe40000000056 */
[----:B------:R-:W-:Y:S01]  /*4180*/  PRMT R87, RZ, 0x7610, R87 ;  /* 0x00007610ff577816 */ /* 0x000fe20000000057 */
[----:B------:R-:W-:Y:S01]  /*4190*/  LDS.U8 R119, [R0+UR5+0x100] ;  /* 0x0001000500777984 */ /* 0x000fe20008000000 */
[----:B------:R-:W-:Y:S02]  /*41a0*/  PRMT R88, RZ, 0x7610, R88 ;  /* 0x00007610ff587816 */ /* 0x000fe40000000058 */
[----:B------:R-:W-:Y:S01]  /*41b0*/  PRMT R91, RZ, 0x7610, R91 ;  /* 0x00007610ff5b7816 */ /* 0x000fe2000000005b */
[----:B------:R-:W-:Y:S01]  /*41c0*/  LDS.U8 R118, [R0+UR5+0x1108] ;  /* 0x0011080500767984 */ /* 0x000fe20008000000 */
        /* <DEDUP_REMOVED lines=9> */
[----:B------:R-:W-:-:S03]  /*4260*/  PRMT R77, RZ, 0x7610, R77 ;  /* 0x00007610ff4d7816 */ /* 0x000fc6000000004d */
[----:B------:R-:W-:Y:S04]  /*4270*/  LDS.U8 R114, [R0+UR5+0x1188] ;  /* 0x0011880500727984 */ /* 0x000fe80008000000 */
[----:B------:R-:W-:Y:S01]  /*4280*/  LDS.U8 R113, [R0+UR5+0x1180] ;  /* 0x0011800500717984 */ /* 0x000fe20008000000 */
[----:B------:R-:W-:-:S03]  /*4290*/  IMAD.X R5, R81, 0x1, R80, P1 ;  /* 0x0000000151057824 */ /* 0x000fc600008e0650 */
[----:B------:R-:W4:Y:S01]  /*42a0*/  LDL R80, [R1+0xc0] ;  /* 0x0000c00001507983 */ /* 0x000f220000100800 */
[----:B--2---:R-:W-:-:S03]  /*42b0*/  IMAD.X R9, R81, 0x1, R2, P3 ;  /* 0x0000000151097824 */ /* 0x004fc600018e0602 */
[----:B------:R0:W-:Y:S04]  /*42c0*/  STL [R1+0x1c4], R2 ;  /* 0x0001c40201007387 */ /* 0x0001e80000100800 */
[----:B0-----:R-:W2:Y:S01]  /*42d0*/  LDL.LU R2, [R1+0xbc] ;  /* 0x0000bc0001027983 */ /* 0x001ea20000300800 */
[----:B------:R-:W-:Y:S02]  /*42e0*/  ISETP.GE.AND P0, PT, R84, UR7, PT ;  /* 0x0000000754007c0c */ /* 0x000fe4000bf06270 */
[----:B------:R-:W-:Y:S01]  /*42f0*/  PRMT R84, RZ, 0x7610, R84 ;  /* 0x00007610ff547816 */ /* 0x000fe20000000054 */
[----:B------:R-:W2:Y:S10]  /*4300*/  LDL R83, [R1+0x108] ;  /* 0x0001080001537983 */ /* 0x000eb40000100800 */
[----:B------:R0:W2:Y:S04]  /*4310*/  @!P0 LDG.E.U8 R95, desc[UR8][R6.64] ;  /* 0x00000008065f8981 */ /* 0x0000a8000c1e1100 */
[----:B------:R-:W2:Y:S04]  /*4320*/  @!P0 LDG.E.U8 R76, desc[UR8][R8.64] ;  /* 0x00000008084c8981 */ /* 0x000ea8000c1e1100 */
[----:B------:R1:W2:Y:S01]  /*4330*/  @!P0 LDG.E.U8 R84, desc[UR8][R4.64] ;  /* 0x0000000804548981 */ /* 0x0002a2000c1e1100 */
[----:B0-----:R-:W-:-:S03]  /*4340*/  IADD3 R6, P2, PT, R100, R93, RZ ;  /* 0x0000005d64067210 */ /* 0x001fc60007f5e0ff */
[----:B------:R-:W2:Y:S02]  /*4350*/  LDL R93, [R1+0x100] ;  /* 0x00010000015d7983 */ /* 0x000ea40000100800 */
[----:B------:R-:W-:Y:S02]  /*4360*/  IMAD.X R7, R81, 0x1, R82, P2 ;  /* 0x0000000151077824 */ /* 0x000fe400010e0652 */
[----:B------:R-:W2:Y:S04]  /*4370*/  LDL R82, [R1+0xf4] ;  /* 0x0000f40001527983 */ /* 0x000ea80000100800 */
[----:B------:R0:W2:Y:S01]  /*4380*/  @!P0 LDG.E.U8 R85, desc[UR8][R6.64] ;  /* 0x0000000806558981 */ /* 0x0000a2000c1e1100 */
[----:B-1----:R-:W-:Y:S02]  /*4390*/  PRMT R4, RZ, 0x7610, R4 ;  /* 0x00007610ff047816 */ /* 0x002fe40000000004 */
[----:B0-----:R-:W-:-:S02]  /*43a0*/  IADD3 R6, P1, PT, R100, R11, RZ ;  /* 0x0000000b64067210 */ /* 0x001fc40007f3e0ff */
[----:B---3--:R-:W-:-:S03]  /*43b0*/  IADD3 R8, P2, PT, R100, R10, RZ ;  /* 0x0000000a64087210 */ /* 0x008fc60007f5e0ff */
[C---:B----4-:R-:W-:Y:S02]  /*43c0*/  IMAD.X R7, R81.reuse, 0x1, R105, P1 ;  /* 0x0000000151077824 */ /* 0x050fe400008e0669 */
[----:B------:R-:W-:-:S03]  /*43d0*/  IMAD.X R9, R81, 0x1, R104, P2 ;  /* 0x0000000151097824 */ /* 0x000fc600010e0668 */
[----:B------:R0:W3:Y:S04]  /*43e0*/  @!P0 LDG.E.U8 R4, desc[UR8][R6.64] ;  /* 0x0000000806048981 */ /* 0x0000e8000c1e1100 */
[----:B------:R1:W4:Y:S01]  /*43f0*/  @!P0 LDG.E.U8 R86, desc[UR8][R8.64] ;  /* 0x0000000808568981 */ /* 0x000322000c1e1100 */
[C---:B0-----:R-:W-:Y:S02]  /*4400*/  IADD3 R6, P1, PT, R100.reuse, R99, RZ ;  /* 0x0000006364067210 */ /* 0x041fe40007f3e0ff */
[----:B-1----:R-:W-:-:S05]  /*4410*/  IADD3 R8, P2, PT, R100, R98, RZ ;  /* 0x0000006264087210 */ /* 0x002fca0007f5e0ff */
[----:B------:R-:W-:-:S05]  /*4420*/  IMAD.X R9, R81, 0x1, R3, P2 ;  /* 0x0000000151097824 */ /* 0x000fca00010e0603 */
[----:B------:R0:W3:Y:S01]  /*4430*/  @!P0 LDG.E.U8 R88, desc[UR8][R8.64] ;  /* 0x0000000808588981 */ /* 0x0000e2000c1e1100 */
[----:B------:R-:W-:-:S05]  /*4440*/  IMAD.X R7, R81, 0x1, R80, P1 ;  /* 0x0000000151077824 */ /* 0x000fca00008e0650 */
[----:B------:R-:W3:Y:S04]  /*4450*/  @!P0 LDG.E.U8 R90, desc[UR8][R6.64] ;  /* 0x00000008065a8981 */ /* 0x000ee8000c1e1100 */
[----:B--2---:R-:W-:Y:S04]  /*4460*/  STL [R1+0x1d0], R2 ;  /* 0x0001d00201007387 */ /* 0x004fe80000100800 */
[----:B------:R-:W2:Y:S04]  /*4470*/  LDL R80, [R1+0x18] ;  /* 0x0000180001507983 */ /* 0x000ea80000100800 */
[----:B------:R-:W2:Y:S04]  /*4480*/  LDL R5, [R1+0xc] ;  /* 0x00000c0001057983 */ /* 0x000ea80000100800 */
[----:B------:R1:W-:Y:S04]  /*4490*/  STL [R1+0x1b8], R3 ;  /* 0x0001b80301007387 */ /* 0x0003e80000100800 */
[----:B-1----:R-:W2:Y:S01]  /*44a0*/  LDL.LU R3, [R1+0xf8] ;  /* 0x0000f80001037983 */ /* 0x002ea20000300800 */
[----:B------:R-:W-:-:S02]  /*44b0*/  IADD3 R10, P3, PT, R100, R2, RZ ;  /* 0x00000002640a7210 */ /* 0x000fc40007f7e0ff */
[C---:B0-----:R-:W-:Y:S01]  /*44c0*/  IADD3 R8, P2, PT, R100.reuse, R93, RZ ;  /* 0x0000005d64087210 */ /* 0x041fe20007f5e0ff */
[----:B------:R-:W3:Y:S02]  /*44d0*/  LDL.LU R2, [R1+0x8c] ;  /* 0x00008c0001027983 */ /* 0x000ee40000300800 */
[----:B------:R-:W-:Y:S02]  /*44e0*/  IMAD.X R11, R81, 0x1, R103, P3 ;  /* 0x00000001510b7824 */ /* 0x000fe400018e0667 */
[----:B------:R-:W0:Y:S04]  /*44f0*/  LDS.U8 R93, [R0+UR5] ;  /* 0x00000005005d7984 */ /* 0x000e280008000000 */
[----:B------:R1:W3:Y:S02]  /*4500*/  @!P0 LDG.E.U8 R87, desc[UR8][R10.64] ;  /* 0x000000080a578981 */ /* 0x0002e4000c1e1100 */
[----:B-1----:R-:W-:-:S05]  /*4510*/  IADD3 R10, P3, PT, R100, R97, RZ ;  /* 0x00000061640a7210 */ /* 0x002fca0007f7e0ff */
[----:B------:R-:W-:-:S05]  /*4520*/  IMAD.X R11, R81, 0x1, R96, P3 ;  /* 0x00000001510b7824 */ /* 0x000fca00018e0660 */
[----:B------:R1:W3:Y:S01]  /*4530*/  @!P0 LDG.E.U8 R91, desc[UR8][R10.64] ;  /* 0x000000080a5b8981 */ /* 0x0002e2000c1e1100 */
[----:B------:R-:W-:-:S05]  /*4540*/  IMAD.X R9, R81, 0x1, R102, P2 ;  /* 0x0000000151097824 */ /* 0x000fca00010e0666 */
[----:B------:R0:W3:Y:S01]  /*4550*/  @!P0 LDG.E.U8 R92, desc[UR8][R8.64] ;  /* 0x00000008085c8981 */ /* 0x0000e2000c1e1100 */
[----:B-1----:R-:W-:-:S03]  /*4560*/  IADD3 R10, P3, PT, R100, R83, RZ ;  /* 0x00000053640a7210 */ /* 0x002fc60007f7e0ff */
[----:B------:R-:W-:Y:S02]  /*4570*/  LDS.U8 R83, [R0+UR5+0x1088] ;  /* 0x0010880500537984 */ /* 0x000fe40008000000 */
[----:B------:R-:W-:-:S05]  /*4580*/  IMAD.X R11, R81, 0x1, R109, P3 ;  /* 0x00000001510b7824 */ /* 0x000fca00018e066d */
[----:B------:R1:W4:Y:S01]  /*4590*/  @!P0 LDG.E.U8 R94, desc[UR8][R10.64] ;  /* 0x000000080a5e8981 */ /* 0x000322000c1e1100 */
[----:B--2---:R-:W-:-:S03]  /*45a0*/  IADD3 R6, P1, PT, R100, R3, RZ ;  /* 0x0000000364067210 */ /* 0x004fc60007f3e0ff */
[----:B------:R2:W-:Y:S04]  /*45b0*/  STL [R1+0x1c8], R3 ;  /* 0x0001c80301007387 */ /* 0x0005e80000100800 */
[----:B--2---:R-:W2:Y:S04]  /*45c0*/  LDL.LU R3, [R1+0x10] ;  /* 0x0000100001037983 */ /* 0x004ea80000300800 */
[----:B------:R0:W-:Y:S04]  /*45d0*/  STL [R1+0x1c0], R102 ;  /* 0x0001c06601007387 */ /* 0x0001e80000100800 */
[----:B0-----:R-:W4:Y:S04]  /*45e0*/  LDL.LU R102, [R1+0x74] ;  /* 0x0000740001667983 */ /* 0x001f280000300800 */
[----:B------:R0:W-:Y:S04]  /*45f0*/  STL [R1+0x1cc], R109 ;  /* 0x0001cc6d01007387 */ /* 0x0001e80000100800 */
[----:B0-----:R-:W4:Y:S01]  /*4600*/  LDL.LU R109, [R1+0x8] ;  /* 0x00000800016d7983 */ /* 0x001f220000300800 */
[----:B------:R-:W-:Y:S01]  /*4610*/  IMAD.X R7, R81, 0x1, R82, P1 ;  /* 0x0000000151077824 */ /* 0x000fe200008e0652 */
[----:B------:R-:W-:-:S02]  /*4620*/  IADD3 R8, P3, PT, R100, R80, RZ ;  /* 0x0000005064087210 */ /* 0x000fc40007f7e0ff */
[C---:B-1----:R-:W-:Y:S01]  /*4630*/  IADD3 R10, P1, PT, R100.reuse, R5, RZ ;  /* 0x00000005640a7210 */ /* 0x042fe20007f3e0ff */
[----:B---3--:R-:W-:Y:S04]  /*4640*/  STL [R1+0x1d4], R2 ;  /* 0x0001d40201007387 */ /* 0x008fe80000100800 */
[----:B------:R0:W-:Y:S04]  /*4650*/  STL [R1+0x1d8], R100 ;  /* 0x0001d86401007387 */ /* 0x0001e80000100800 */
[----:B------:R1:W3:Y:S04]  /*4660*/  @!P0 LDG.E.U8 R89, desc[UR8][R6.64] ;  /* 0x0000000806598981 */ /* 0x0002e8000c1e1100 */
[----:B------:R-:W-:Y:S04]  /*4670*/  LDS.U8 R5, [R0+UR5+0x8] ;  /* 0x0000080500057984 */ /* 0x000fe80008000000 */
[----:B------:R-:W-:Y:S01]  /*4680*/  LDS.U8 R80, [R0+UR5+0x80] ;  /* 0x0000800500507984 */ /* 0x000fe20008000000 */
[----:B-1----:R-:W-:-:S03]  /*4690*/  IADD3 R6, P2, PT, R100, R2, RZ ;  /* 0x0000000264067210 */ /* 0x002fc60007f5e0ff */
[----:B------:R-:W1:Y:S01]  /*46a0*/  LDS.U8 R2, [R0+UR5+0x2000] ;  /* 0x0020000500027984 */ /* 0x000e620008000000 */
[----:B0-----:R-:W-:-:S03]  /*46b0*/  LOP3.LUT R100, R0, 0x210, RZ, 0x3c, !PT ;  /* 0x0000021000647812 */ /* 0x001fc600078e3cff */
[----:B------:R-:W-:Y:S01]  /*46c0*/  LDS.U8 R82, [R0+UR5+0x1080] ;  /* 0x0010800500527984 */ /* 0x000fe20008000000 */
[----:B------:R-:W-:-:S03]  /*46d0*/  IMAD R93, R120, 0x100, R93 ;  /* 0x00000100785d7824 */ /* 0x000fc600078e025d */
[----:B------:R-:W-:Y:S04]  /*46e0*/  LDS.U8 R103, [R100+UR5] ;  /* 0x0000000564677984 */ /* 0x000fe80008000000 */
[----:B------:R-:W-:Y:S04]  /*46f0*/  LDS.U8 R112, [R100+UR5+0x108] ;  /* 0x0001080564707984 */ /* 0x000fe80008000000 */
[----:B------:R-:W-:Y:S04]  /*4700*/  LDS.U8 R106, [R100+UR5+0x8] ;  /* 0x00000805646a7984 */ /* 0x000fe80008000000 */
[----:B------:R-:W-:Y:S04]  /*4710*/  LDS.U8 R111, [R100+UR5+0x100] ;  /* 0x00010005646f7984 */ /* 0x000fe80008000000 */
[----:B------:R-:W-:Y:S04]  /*4720*/  LDS.U8 R107, [R100+UR5+0x1000] ;  /* 0x00100005646b7984 */ /* 0x000fe80008000000 */
[----:B------:R-:W-:Y:S01]  /*4730*/  LDS.U8 R105, [R100+UR5+0x1108] ;  /* 0x0011080564697984 */ /* 0x000fe20008000000 */
[----:B--2---:R-:W-:-:S03]  /*4740*/  IMAD.X R9, R81, 0x1, R3, P3 ;  /* 0x0000000151097824 */ /* 0x004fc600018e0603 */
[----:B------:R-:W-:Y:S04]  /*4750*/  LDS.U8 R108, [R100+UR5+0x1008] ;  /* 0x00100805646c7984 */ /* 0x000fe80008000000 */
[----:B------:R-:W2:Y:S04]  /*4760*/  @!P0 LDG.E.U8 R79, desc[UR8][R8.64] ;  /* 0x00000008084f8981 */ /* 0x000ea8000c1e1100 */
[----:B----4-:R-:W-:Y:S04]  /*4770*/  STL [R1+0x1dc], R102 ;  /* 0x0001dc6601007387 */ /* 0x010fe80000100800 */
[----:B------:R0:W-:Y:S01]  /*4780*/  STL [R1+0x1e0], R3 ;  /* 0x0001e00301007387 */ /* 0x0001e20000100800 */
[C---:B------:R-:W-:Y:S01]  /*4790*/  IMAD.X R11, R81.reuse, 0x1, R109, P1 ;  /* 0x00000001510b7824 */ /* 0x040fe200008e066d */
[----:B0-----:R-:W-:Y:S01]  /*47a0*/  LOP3.LUT R3, R0, 0x40, RZ, 0x3c, !PT ;  /* 0x0000004000037812 */ /* 0x001fe200078e3cff */
[----:B------:R-:W-:Y:S01]  /*47b0*/  IMAD.X R7, R81, 0x1, R102, P2 ;  /* 0x0000000151077824 */ /* 0x000fe200010e0666 */
[----:B------:R-:W-:Y:S04]  /*47c0*/  STL [R1+0x1e4], R109 ;  /* 0x0001e46d01007387 */ /* 0x000fe80000100800 */
[----:B------:R0:W4:Y:S04]  /*47d0*/  @!P0 LDG.E.U8 R78, desc[UR8][R10.64] ;  /* 0x000000080a4e8981 */ /* 0x000128000c1e1100 */
[----:B------:R-:W-:Y:S04]  /*47e0*/  LDS.U8 R97, [R3+UR5+0x1108] ;  /* 0x0011080503617984 */ /* 0x000fe80008000000 */
[----:B------:R-:W-:Y:S04]  /*47f0*/  LDS.U8 R96, [R3+UR5+0x1100] ;  /* 0x0011000503607984 */ /* 0x000fe80008000000 */
[----:B0-----:R-:W0:Y:S04]  /*4800*/  LDS.U8 R10, [R3+UR5+0x1000] ;  /* 0x00100005030a7984 */ /* 0x001e280008000000 */
[----:B------:R-:W3:Y:S04]  /*4810*/  LDS.U8 R11, [R3+UR5+0x1008] ;  /* 0x00100805030b7984 */ /* 0x000ee80008000000 */
[----:B------:R-:W-:Y:S04]  /*4820*/  LDS.U8 R9, [R3+UR5+0x8] ;  /* 0x0000080503097984 */ /* 0x000fe80008000000 */
[----:B------:R-:W3:Y:S04]  /*4830*/  LDS.U8 R98, [R3+UR5+0x100] ;  /* 0x0001000503627984 */ /* 0x000ee80008000000 */
[----:B------:R1:W2:Y:S04]  /*4840*/  @!P0 LDG.E.U8 R77, desc[UR8][R6.64] ;  /* 0x00000008064d8981 */ /* 0x0002a8000c1e1100 */
[----:B-1----:R-:W-:Y:S04]  /*4850*/  STL [R1+0x5c], R2 ;  /* 0x00005c0201007387 */ /* 0x002fe80000100800 */
[----:B------:R-:W-:Y:S04]  /*4860*/  LDS.U8 R2, [R0+UR5+0x2100] ;  /* 0x0021000500027984 */ /* 0x000fe80008000000 */
[----:B------:R-:W-:Y:S04]  /*4870*/  LDS.U8 R6, [R0+UR5+0x1000] ;  /* 0x0010000500067984 */ /* 0x000fe80008000000 */
[----:B------:R-:W-:Y:S04]  /*4880*/  LDS.U8 R7, [R0+UR5+0x1008] ;  /* 0x0010080500077984 */ /* 0x000fe80008000000 */
[----:B------:R-:W-:Y:S01]  /*4890*/  LDS.U8 R81, [R0+UR5+0x88] ;  /* 0x0000880500517984 */ /* 0x000fe20008000000 */
[----:B0-----:R-:W-:-:S03]  /*48a0*/  IMAD R10, R97, 0x100, R10 ;  /* 0x00000100610a7824 */ /* 0x001fc600078e020a */
[----:B------:R-:W-:Y:S01]  /*48b0*/  LDS.U8 R104, [R100+UR5+0x1100] ;  /* 0x0011000564687984 */ /* 0x000fe20008000000 */
[----:B---3--:R-:W-:-:S03]  /*48c0*/  IMAD R11, R96, 0x100, R11 ;  /* 0x00000100600b7824 */ /* 0x008fc600078e020b */
[----:B------:R-:W0:Y:S04]  /*48d0*/  LDS.U8 R97, [R0+UR5+0x2108] ;  /* 0x0021080500617984 */ /* 0x000e280008000000 */
[----:B------:R-:W1:Y:S01]  /*48e0*/  LDS.U8 R96, [R0+UR5+0x2008] ;  /* 0x0020080500607984 */ /* 0x000e620008000000 */
[----:B------:R-:W-:Y:S02]  /*48f0*/  IMAD R5, R119, 0x100, R5 ;  /* 0x0000010077057824 */ /* 0x000fe400078e0205 */
[----:B------:R-:W-:Y:S01]  /*4900*/  IMAD R9, R98, 0x100, R9 ;  /* 0x0000010062097824 */ /* 0x000fe200078e0209 */
[----:B------:R-:W-:Y:S04]  /*4910*/  LDS.U8 R123, [R100+UR5+0x180] ;  /* 0x00018005647b7984 */ /* 0x000fe80008000000 */
[----:B------:R-:W-:Y:S04]  /*4920*/  LDS.U8 R98, [R3+UR5+0x3108] ;  /* 0x0031080503627984 */ /* 0x000fe80008000000 */
[----:B------:R-:W-:Y:S04]  /*4930*/  LDS.U8 R122, [R100+UR5+0x1080] ;  /* 0x00108005647a7984 */ /* 0x000fe80008000000 */
[----:B------:R-:W-:Y:S04]  /*4940*/  LDS.U8 R121, [R100+UR5+0x1188] ;  /* 0x0011880564797984 */ /* 0x000fe80008000000 */
[----:B------:R-:W-:Y:S04]  /*4950*/  LDS.U8 R120, [R100+UR5+0x1088] ;  /* 0x0010880564787984 */ /* 0x000fe80008000000 */
[----:B------:R-:W-:Y:S04]  /*4960*/  LDS.U8 R119, [R100+UR5+0x1180] ;  /* 0x0011800564777984 */ /* 0x000fe80008000000 */
[----:B------:R-:W-:Y:S04]  /*4970*/  LDS.U8 R102, [R3+UR5+0x2088] ;  /* 0x0020880503667984 */ /* 0x000fe80008000000 */
[----:B------:R-:W-:Y:S04]  /*4980*/  LDS.U8 R8, [R3+UR5] ;  /* 0x0000000503087984 */ /* 0x000fe80008000000 */
[----:B0-----:R-:W-:Y:S04]  /*4990*/  STL [R1+0x58], R97 ;  /* 0x0000586101007387 */ /* 0x001fe80000100800 */
[----:B------:R-:W0:Y:S04]  /*49a0*/  LDS.U8 R97, [R0+UR5+0x3000] ;  /* 0x0030000500617984 */ /* 0x000e280008000000 */
[----:B-1----:R-:W-:Y:S04]  /*49b0*/  STL [R1+0x54], R96 ;  /* 0x0000546001007387 */ /* 0x002fe80000100800 */
[----:B------:R-:W1:Y:S04]  /*49c0*/  LDS.U8 R96, [R0+UR5+0x3108] ;  /* 0x0031080500607984 */ /* 0x000e680008000000 */
[----:B------:R-:W-:Y:S04]  /*49d0*/  STL [R1+0x50], R2 ;  /* 0x0000500201007387 */ /* 0x000fe80000100800 */
[----:B------:R-:W3:Y:S04]  /*49e0*/  LDS.U8 R2, [R0+UR5+0x3008] ;  /* 0x0030080500027984 */ /* 0x000ee80008000000 */
[----:B------:R-:W-:Y:S01]  /*49f0*/  LDS.U8 R99, [R3+UR5+0x108] ;  /* 0x0001080503637984 */ /* 0x000fe20008000000 */
[----:B------:R-:W-:-:S02]  /*4a00*/  IMAD R107, R105, 0x100, R107 ;  /* 0x00000100696b7824 */ /* 0x000fc400078e026b */
[----:B------:R-:W-:Y:S01]  /*4a10*/  IMAD R108, R104, 0x100, R108 ;  /* 0x00000100686c7824 */ /* 0x000fe200078e026c */
[----:B------:R-:W-:Y:S04]  /*4a20*/  LDS.U8 R105, [R3+UR5+0x1188] ;  /* 0x0011880503697984 */ /* 0x000fe80008000000 */
[----:B------:R-:W-:Y:S04]  /*4a30*/  LDS.U8 R104, [R3+UR5+0x1080] ;  /* 0x0010800503687984 */ /* 0x000fe80008000000 */
[----:B------:R-:W-:Y:S04]  /*4a40*/  LDS.U8 R124, [R3+UR5+0x1088] ;  /* 0x00108805037c7984 */ /* 0x000fe80008000000 */
[----:B------:R-:W-:Y:S04]  /*4a50*/  LDS.U8 R125, [R3+UR5+0x1180] ;  /* 0x00118005037d7984 */ /* 0x000fe80008000000 */
[----:B0-----:R-:W-:Y:S04]  /*4a60*/  STL [R1+0x4c], R97 ;  /* 0x00004c6101007387 */ /* 0x001fe80000100800 */
[----:B------:R-:W0:Y:S04]  /*4a70*/  LDS.U8 R97, [R0+UR5+0x3100] ;  /* 0x0031000500617984 */ /* 0x000e280008000000 */
[----:B-1----:R-:W-:Y:S04]  /*4a80*/  STL [R1+0x48], R96 ;  /* 0x0000486001007387 */ /* 0x002fe80000100800 */
[----:B------:R-:W1:Y:S04]  /*4a90*/  LDS.U8 R96, [R0+UR5+0x2080] ;  /* 0x0020800500607984 */ /* 0x000e680008000000 */
[----:B---3--:R-:W-:Y:S04]  /*4aa0*/  STL [R1+0x44], R2 ;  /* 0x0000440201007387 */ /* 0x008fe80000100800 */
[----:B------:R-:W3:Y:S04]  /*4ab0*/  LDS.U8 R2, [R0+UR5+0x2188] ;  /* 0x0021880500027984 */ /* 0x000ee80008000000 */
        /* <DEDUP_REMOVED lines=34> */
[----:B---3--:R-:W-:Y:S04]  /*4ce0*/  STL [R1], R2 ;  /* 0x0000000201007387 */ /* 0x008fe80000100800 */
        /* <DEDUP_REMOVED lines=17> */
[----:B---3--:R3:W-:Y:S04]  /*4e00*/  STL [R1+0x84], R2 ;  /* 0x0000840201007387 */ /* 0x0087e80000100800 */
[----:B0-----:R-:W-:Y:S04]  /*4e10*/  STL [R1+0x80], R97 ;  /* 0x0000806101007387 */ /* 0x001fe80000100800 */
[----:B------:R-:W0:Y:S04]  /*4e20*/  LDS.U8 R97, [R3+UR5+0x3008] ;  /* 0x0030080503617984 */ /* 0x000e280008000000 */
[----:B-1----:R-:W-:Y:S04]  /*4e30*/  STL [R1+0x7c], R96 ;  /* 0x00007c6001007387 */ /* 0x002fe80000100800 */
[----:B------:R-:W1:Y:S01]  /*4e40*/  LDS.U8 R96, [R3+UR5+0x3100] ;  /* 0x0031000503607984 */ /* 0x000e620008000000 */
[----:B---3--:R-:W-:-:S03]  /*4e50*/  LOP3.LUT R2, R0, 0x250, RZ, 0x3c, !PT ;  /* 0x0000025000027812 */ /* 0x008fc600078e3cff */
[----:B------:R-:W-:Y:S04]  /*4e60*/  STL [R1+0x78], R98 ;  /* 0x0000786201007387 */ /* 0x000fe80000100800 */
[----:B------:R-:W-:Y:S01]  /*4e70*/  LDS.U8 R98, [R2+UR5+0x2108] ;  /* 0x0021080502627984 */ /* 0x000fe20008000000 */
[----:B------:R-:W-:-:S03]  /*4e80*/  IMAD R8, R99, 0x100, R8 ;  /* 0x0000010063087824 */ /* 0x000fc600078e0208 */
[----:B------:R-:W-:Y:S01]  /*4e90*/  LDS.U8 R99, [R3+UR5+0x180] ;  /* 0x0001800503637984 */ /* 0x000fe20008000000 */
[----:B------:R-:W-:Y:S02]  /*4ea0*/  IMAD R6, R118, 0x100, R6 ;  /* 0x0000010076067824 */ /* 0x000fe400078e0206 */
[----:B------:R-:W-:Y:S01]  /*4eb0*/  IMAD R7, R117, 0x100, R7 ;  /* 0x0000010075077824 */ /* 0x000fe200078e0207 */
[----:B------:R-:W-:Y:S01]  /*4ec0*/  LDS.U8 R118, [R2+UR5] ;  /* 0x0000000502767984 */ /* 0x000fe20008000000 */
[----:B------:R-:W-:Y:S02]  /*4ed0*/  IMAD R80, R116, 0x100, R80 ;  /* 0x0000010074507824 */ /* 0x000fe400078e0250 */
[----:B------:R-:W-:Y:S01]  /*4ee0*/  IMAD R81, R115, 0x100, R81 ;  /* 0x0000010073517824 */ /* 0x000fe200078e0251 */
[----:B------:R-:W-:Y:S01]  /*4ef0*/  LDS.U8 R117, [R2+UR5+0x108] ;  /* 0x0001080502757984 */ /* 0x000fe20008000000 */
[----:B------:R-:W-:Y:S02]  /*4f00*/  IMAD R82, R114, 0x100, R82 ;  /* 0x0000010072527824 */ /* 0x000fe400078e0252 */
[----:B------:R-:W-:Y:S01]  /*4f10*/  IMAD R83, R113, 0x100, R83 ;  /* 0x0000010071537824 */ /* 0x000fe200078e0253 */
[----:B------:R-:W-:Y:S01]  /*4f20*/  LDS.U8 R116, [R2+UR5+0x8] ;  /* 0x0000080502747984 */ /* 0x000fe20008000000 */
[----:B------:R-:W-:-:S02]  /*4f30*/  IMAD R103, R112, 0x100, R103 ;  /* 0x0000010070677824 */ /* 0x000fc400078e0267 */
[----:B------:R-:W-:Y:S01]  /*4f40*/  IMAD R106, R111, 0x100, R106 ;  /* 0x000001006f6a7824 */ /* 0x000fe200078e026a */
[----:B------:R-:W-:Y:S04]  /*4f50*/  LDS.U8 R115, [R2+UR5+0x100] ;  /* 0x0001000502737984 */ /* 0x000fe80008000000 */
[----:B0-----:R-:W-:Y:S04]  /*4f60*/  STL [R1+0x70], R97 ;  /* 0x0000706101007387 */ /* 0x001fe80000100800 */
[----:B------:R-:W-:Y:S04]  /*4f70*/  LDS.U8 R97, [R2+UR5+0x2008] ;  /* 0x0020080502617984 */ /* 0x000fe80008000000 */
[----:B-1----:R-:W-:Y:S04]  /*4f80*/  STL [R1+0x6c], R96 ;  /* 0x00006c6001007387 */ /* 0x002fe80000100800 */
[----:B------:R-:W0:Y:S04]  /*4f90*/  LDS.U8 R96, [R2+UR5+0x2000] ;  /* 0x0020000502607984 */ /* 0x000e280008000000 */
[----:B------:R-:W-:Y:S04]  /*4fa0*/  LDS.U8 R114, [R2+UR5+0x1000] ;  /* 0x0010000502727984 */ /* 0x000fe80008000000 */
[----:B------:R-:W-:Y:S04]  /*4fb0*/  LDS.U8 R113, [R2+UR5+0x1108] ;  /* 0x0011080502717984 */ /* 0x000fe80008000000 */
[----:B------:R-:W-:Y:S04]  /*4fc0*/  LDS.U8 R112, [R2+UR5+0x1008] ;  /* 0x0010080502707984 */ /* 0x000fe80008000000 */
[----:B------:R-:W-:Y:S04]  /*4fd0*/  LDS.U8 R111, [R2+UR5+0x1100] ;  /* 0x00110005026f7984 */ /* 0x000fe80008000000 */
[----:B------:R-:W-:Y:S04]  /*4fe0*/  LDS.U8 R109, [R2+UR5+0x2180] ;  /* 0x00218005026d7984 */ /* 0x000fe80008000000 */
[----:B0-----:R-:W-:Y:S04]  /*4ff0*/  STL [R1+0x158], R96 ;  /* 0x0001586001007387 */ /* 0x001fe80000100800 */
[----:B------:R-:W0:Y:S04]  /*5000*/  LDS.U8 R96, [R2+UR5+0x2100] ;  /* 0x0021000502607984 */ /* 0x000e280008000000 */
[----:B------:R-:W-:Y:S04]  /*5010*/  STL [R1+0x154], R98 ;  /* 0x0001546201007387 */ /* 0x000fe80000100800 */
[----:B------:R-:W1:Y:S04]  /*5020*/  LDS.U8 R98, [R2+UR5+0x3000] ;  /* 0x0030000502627984 */ /* 0x000e680008000000 */
[----:B------:R-:W-:Y:S04]  /*5030*/  STL [R1+0x150], R97 ;  /* 0x0001506101007387 */ /* 0x000fe80000100800 */
        /* <DEDUP_REMOVED lines=10> */
[----:B------:R-:W-:Y:S04]  /*50e0*/  STL [R1+0x1e8], R0 ;  /* 0x0001e80001007387 */ /* 0x000fe80000100800 */
[----:B---3--:R-:W-:Y:S04]  /*50f0*/  STL [R1+0xec], R97 ;  /* 0x0000ec6101007387 */ /* 0x008fe80000100800 */
[----:B------:R-:W1:Y:S04]  /*5100*/  LDS.U8 R97, [R100+UR5+0x3088] ;  /* 0x0030880564617984 */ /* 0x000e680008000000 */
[----:B------:R-:W3:Y:S04]  /*5110*/  LDS.U8 R0, [R100+UR5+0x3180] ;  /* 0x0031800564007984 */ /* 0x000ee80008000000 */
[----:B------:R-:W-:Y:S04]  /*5120*/  LDS.U8 R100, [R3+UR5+0x2188] ;  /* 0x0021880503647984 */ /* 0x000fe80008000000 */
[----:B------:R-:W-:Y:S04]  /*5130*/  LDS.U8 R98, [R3+UR5+0x88] ;  /* 0x0000880503627984 */ /* 0x000fe80008000000 */
[----:B0-----:R-:W-:Y:S04]  /*5140*/  STL [R1+0xe8], R96 ;  /* 0x0000e86001007387 */ /* 0x001fe80000100800 */
[----:B------:R-:W-:Y:S04]  /*5150*/  LDS.U8 R96, [R3+UR5+0x80] ;  /* 0x0000800503607984 */ /* 0x000fe80008000000 */
[----:B-1----:R-:W-:Y:S04]  /*5160*/  STL [R1+0x188], R97 ;  /* 0x0001886101007387 */ /* 0x002fe80000100800 */
[----:B---3--:R-:W-:Y:S04]  /*5170*/  STL [R1+0x184], R0 ;  /* 0x0001840001007387 */ /* 0x008fe80000100800 */
[----:B------:R-:W0:Y:S04]  /*5180*/  LDS.U8 R0, [R3+UR5+0x2080] ;  /* 0x0020800503007984 */ /* 0x000e280008000000 */
        /* <DEDUP_REMOVED lines=11> */
[----:B------:R-:W2:Y:S04]  /*5240*/  LDS.U8 R3, [R2+UR5+0x80] ;  /* 0x0000800502037984 */ /* 0x000ea80008000000 */
[----:B---3--:R-:W-:Y:S04]  /*5250*/  STL [R1+0x11c], R102 ;  /* 0x00011c6601007387 */ /* 0x008fe80000100800 */
[----:B------:R-:W-:Y:S04]  /*5260*/  LDS.U8 R102, [R2+UR5+0x3188] ;  /* 0x0031880502667984 */ /* 0x000fe80008000000 */
[----:B0-----:R-:W-:Y:S04]  /*5270*/  STL [R1+0x128], R0 ;  /* 0x0001280001007387 */ /* 0x001fe80000100800 */
[----:B------:R-:W0:Y:S04]  /*5280*/  LDS.U8 R0, [R2+UR5+0x188] ;  /* 0x0001880502007984 */ /* 0x000e280008000000 */
[----:B-1----:R-:W-:Y:S04]  /*5290*/  STL [R1+0x124], R100 ;  /* 0x0001246401007387 */ /* 0x002fe80000100800 */
[----:B------:R-:W1:Y:S04]  /*52a0*/  LDS.U8 R100, [R2+UR5+0x88] ;  /* 0x0000880502647984 */ /* 0x000e680008000000 */
[----:B--2---:R-:W-:Y:S04]  /*52b0*/  STL [R1+0x38], R3 ;  /* 0x0000380301007387 */ /* 0x004fe80000100800 */
[----:B------:R-:W2:Y:S04]  /*52c0*/  LDS.U8 R3, [R2+UR5+0x180] ;  /* 0x0001800502037984 */ /* 0x000ea80008000000 */
        /* <DEDUP_REMOVED lines=13> */
[----:B------:R-:W-:Y:S04]  /*53a0*/  LDS.U8 R0, [R2+UR5+0x2088] ;  /* 0x0020880502007984 */ /* 0x000fe80008000000 */
[----:B-1----:R-:W-:Y:S04]  /*53b0*/  STL [R1+0x190], R100 ;  /* 0x0001906401007387 */ /* 0x002fe80000100800 */
[----:B------:R-:W-:Y:S04]  /*53c0*/  LDS.U8 R100, [R2+UR5+0x3088] ;  /* 0x0030880502647984 */ /* 0x000fe80008000000 */
[----:B--2---:R-:W-:Y:S04]  /*53d0*/  STL [R1+0x18c], R3 ;  /* 0x00018c0301007387 */ /* 0x004fe80000100800 */
[----:B------:R-:W-:Y:S04]  /*53e0*/  LDS.U8 R3, [R2+UR5+0x3080] ;  /* 0x0030800502037984 */ /* 0x000fe80008000000 */
[----:B------:R-:W-:Y:S01]  /*53f0*/  LDS.U8 R2, [R2+UR5+0x3180] ;  /* 0x0031800502027984 */ /* 0x000fe20008000000 */
[----:B------:R-:W-:Y:S06]  /*5400*/  BAR.SYNC.DEFER_BLOCKING 0x0 ;  /* 0x0000000000007b1d */ /* 0x000fec0000010000 */
[----:B------:R-:W-:Y:S04]  /*5410*/  STS.U8 [R101+UR5], R94 ;  /* 0x0000005e65007988 */ /* 0x000fe80008000005 */
[----:B------:R-:W-:Y:S04]  /*5420*/  STS.U8 [R101+UR5+0x200], R92 ;  /* 0x0002005c65007988 */ /* 0x000fe80008000005 */
[----:B------:R-:W-:Y:S04]  /*5430*/  STS.U8 [R101+UR5+0x400], R89 ;  /* 0x0004005965007988 */ /* 0x000fe80008000005 */
[----:B------:R-:W-:Y:S04]  /*5440*/  STS.U8 [R101+UR5+0x600], R91 ;  /* 0x0006005b65007988 */ /* 0x000fe80008000005 */
[----:B------:R-:W-:Y:S04]  /*5450*/  STS.U8 [R101+UR5+0x800], R88 ;  /* 0x0008005865007988 */ /* 0x000fe80008000005 */
[----:B------:R-:W-:Y:S04]  /*5460*/  STS.U8 [R101+UR5+0xa00], R90 ;  /* 0x000a005a65007988 */ /* 0x000fe80008000005 */
[----:B------:R-:W-:Y:S04]  /*5470*/  STS.U8 [R101+UR5+0xc00], R87 ;  /* 0x000c005765007988 */ /* 0x000fe80008000005 */
[----:B------:R-:W-:Y:S04]  /*5480*/  STS.U8 [R101+UR5+0xe00], R86 ;  /* 0x000e005665007988 */ /* 0x000fe80008000005 */
[----:B------:R-:W-:Y:S04]  /*5490*/  STS.U8 [R101+UR5+0x1000], R4 ;  /* 0x0010000465007988 */ /* 0x000fe80008000005 */
[----:B------:R0:W-:Y:S04]  /*54a0*/  STS.U8 [R101+UR5+0x1200], R76 ;  /* 0x0012004c65007988 */ /* 0x0001e80008000005 */
[----:B------:R-:W-:Y:S04]  /*54b0*/  STS.U8 [R101+UR5+0x1400], R85 ;  /* 0x0014005565007988 */ /* 0x000fe80008000005 */
[----:B------:R1:W-:Y:S04]  /*54c0*/  STS.U8 [R101+UR5+0x1600], R77 ;  /* 0x0016004d65007988 */ /* 0x0003e80008000005 */
[----:B------:R-:W-:Y:S04]  /*54d0*/  STS.U8 [R101+UR5+0x1800], R84 ;  /* 0x0018005465007988 */ /* 0x000fe80008000005 */
[----:B------:R-:W-:Y:S04]  /*54e0*/  STS.U8 [R101+UR5+0x1a00], R95 ;  /* 0x001a005f65007988 */ /* 0x000fe80008000005 */
[----:B------:R-:W-:Y:S04]  /*54f0*/  STS.U8 [R101+UR5+0x1c00], R79 ;  /* 0x001c004f65007988 */ /* 0x000fe80008000005 */
[----:B----4-:R2:W-:Y:S01]  /*5500*/  STS.U8 [R101+UR5+0x1e00], R78 ;  /* 0x001e004e65007988 */ /* 0x0105e20008000005 */
[----:B------:R-:W-:Y:S01]  /*5510*/  BAR.SYNC.DEFER_BLOCKING 0x0 ;  /* 0x0000000000007b1d */ /* 0x000fe20000010000 */
[----:B0-----:R-:W-:-:S02]  /*5520*/  IMAD R76, R97, 0x100, R96 ;  /* 0x00000100614c7824 */ /* 0x001fc400078e0260 */
[----:B-1----:R-:W-:Y:S01]  /*5530*/  IMAD R77, R99, 0x100, R98 ;  /* 0x00000100634d7824 */ /* 0x002fe200078e0262 */
[----:B------:R-:W-:Y:S02]  /*5540*/  F2FP.F16.E5M2.UNPACK_B R4, R93 ;  /* 0x0000005dff04723e */ /* 0x000fe400020004ff */
[----:B------:R-:W0:Y:S04]  /*5550*/  LDSM.16.M88.4 R96, [R110] ;  /* 0x000000006e60783b */ /* 0x000e280000000200 */
[----:B------:R-:W1:Y:S04]  /*5560*/  LDSM.16.M88.4 R92, [R110+0x800] ;  /* 0x000800006e5c783b */ /* 0x000e680000000200 */
[----:B------:R-:W3:Y:S01]  /*5570*/  LDSM.16.M88.4 R88, [R110+0x1000] ;  /* 0x001000006e58783b */ /* 0x000ee20000000200 */
[----:B--2---:R-:W-:-:S02]  /*5580*/  IMAD R78, R105, 0x100, R104 ;  /* 0x00000100694e7824 */ /* 0x004fc400078e0268 */
[----:B------:R-:W-:Y:S01]  /*5590*/  IMAD R79, R125, 0x100, R124 ;  /* 0x000001007d4f7824 */ /* 0x000fe200078e027c */
[----:B------:R-:W-:Y:S01]  /*55a0*/  F2FP.F16.E5M2.UNPACK_B R5, R5 ;  /* 0x00000005ff05723e */ /* 0x000fe200020004ff */
[----:B------:R-:W2:Y:S01]  /*55b0*/  LDL.LU R125, [R1+0x4] ;  /* 0x00000400017d7983 */ /* 0x000ea20000300800 */
[----:B------:R-:W-:Y:S02]  /*55c0*/  F2FP.F16.E5M2.UNPACK_B R6, R6 ;  /* 0x00000006ff06723e */ /* 0x000fe400020004ff */
[----:B------:R-:W-:Y:S01]  /*55d0*/  F2FP.F16.E5M2.UNPACK_B R7, R7 ;  /* 0x00000007ff07723e */ /* 0x000fe200020004ff */
[----:B------:R-:W4:Y:S01]  /*55e0*/  LDL.LU R124, [R1] ;  /* 0x00000000017c7983 */ /* 0x000f220000300800 */
[----:B------:R-:W-:Y:S02]  /*55f0*/  F2FP.F16.E5M2.UNPACK_B R80, R80 ;  /* 0x00000050ff50723e */ /* 0x000fe400020004ff */
[----:B------:R-:W-:Y:S02]  /*5600*/  F2FP.F16.E5M2.UNPACK_B R81, R81 ;  /* 0x00000051ff51723e */ /* 0x000fe400020004ff */
[----:B------:R-:W-:-:S02]  /*5610*/  F2FP.F16.E5M2.UNPACK_B R82, R82 ;  /* 0x00000052ff52723e */ /* 0x000fc400020004ff */
[----:B------:R-:W-:Y:S02]  /*5620*/  F2FP.F16.E5M2.UNPACK_B R83, R83 ;  /* 0x00000053ff53723e */ /* 0x000fe400020004ff */
[----:B------:R-:W-:Y:S02]  /*5630*/  F2FP.F16.E5M2.UNPACK_B R8, R8 ;  /* 0x00000008ff08723e */ /* 0x000fe400020004ff */
[----:B------:R-:W-:Y:S02]  /*5640*/  F2FP.F16.E5M2.UNPACK_B R9, R9 ;  /* 0x00000009ff09723e */ /* 0x000fe400020004ff */
[----:B------:R-:W-:Y:S02]  /*5650*/  F2FP.F16.E5M2.UNPACK_B R10, R10 ;  /* 0x0000000aff0a723e */ /* 0x000fe400020004ff */
[----:B------:R-:W-:Y:S02]  /*5660*/  F2FP.F16.E5M2.UNPACK_B R11, R11 ;  /* 0x0000000bff0b723e */ /* 0x000fe400020004ff */
[----:B------:R-:W-:-:S02]  /*5670*/  F2FP.F16.E5M2.UNPACK_B R76, R76 ;  /* 0x0000004cff4c723e */ /* 0x000fc400020004ff */
[----:B------:R-:W-:Y:S02]  /*5680*/  F2FP.F16.E5M2.UNPACK_B R77, R77 ;  /* 0x0000004dff4d723e */ /* 0x000fe400020004ff */
[----:B------:R-:W-:Y:S02]  /*5690*/  F2FP.F16.E5M2.UNPACK_B R78, R78 ;  /* 0x0000004eff4e723e */ /* 0x000fe400020004ff */
[----:B------:R-:W-:Y:S02]  /*56a0*/  F2FP.F16.E5M2.UNPACK_B R79, R79 ;  /* 0x0000004fff4f723e */ /* 0x000fe400020004ff */
[----:B0-----:R-:W-:Y:S02]  /*56b0*/  F2FP.F16.E5M2.UNPACK_B R84, R96 ;  /* 0x00000060ff54723e */ /* 0x001fe400020004ff */
[----:B------:R-:W-:-:S07]  /*56c0*/  F2FP.F16.E5M2.UNPACK_B R85, R97 ;  /* 0x00000061ff55723e */ /* 0x000fce00020004ff */
[-C--:B------:R-:W-:Y:S08]  /*56d0*/  HMMA.16816.F32 R60, R4, R84.reuse, R60 ;  /* 0x00000054043c723c */ /* 0x080ff0000000183c */
[-C--:B------:R-:W-:Y:S08]  /*56e0*/  HMMA.16816.F32 R20, R8, R84.reuse, R20 ;  /* 0x000000540814723c */ /* 0x080ff00000001814 */
[-C--:B------:R-:W-:Y:S08]  /*56f0*/  HMMA.16816.F32 R36, R80, R84.reuse, R36 ;  /* 0x000000545024723c */ /* 0x080ff00000001824 */
[----:B------:R-:W-:Y:S01]  /*5700*/  HMMA.16816.F32 R56, R76, R84, R56 ;  /* 0x000000544c38723c */ /* 0x000fe20000001838 */
[----:B-1----:R-:W-:-:S02]  /*5710*/  F2FP.F16.E5M2.UNPACK_B R84, R92 ;  /* 0x0000005cff54723e */ /* 0x002fc400020004ff */
[----:B------:R-:W-:-:S07]  /*5720*/  F2FP.F16.E5M2.UNPACK_B R85, R93 ;  /* 0x0000005dff55723e */ /* 0x000fce00020004ff */
[-C--:B------:R-:W-:Y:S08]  /*5730*/  HMMA.16816.F32 R52, R4, R84.reuse, R52 ;  /* 0x000000540434723c */ /* 0x080ff00000001834 */
[-C--:B------:R-:W-:Y:S08]  /*5740*/  HMMA.16816.F32 R24, R8, R84.reuse, R24 ;  /* 0x000000540818723c */ /* 0x080ff00000001818 */
[-C--:B------:R-:W-:Y:S08]  /*5750*/  HMMA.16816.F32 R40, R80, R84.reuse, R40 ;  /* 0x000000545028723c */ /* 0x080ff00000001828 */
[----:B------:R-:W-:Y:S01]  /*5760*/  HMMA.16816.F32 R64, R76, R84, R64 ;  /* 0x000000544c40723c */ /* 0x000fe20000001840 */
[----:B---3--:R-:W-:-:S02]  /*5770*/  F2FP.F16.E5M2.UNPACK_B R84, R88 ;  /* 0x00000058ff54723e */ /* 0x008fc400020004ff */
[----:B------:R-:W-:-:S07]  /*5780*/  F2FP.F16.E5M2.UNPACK_B R85, R89 ;  /* 0x00000059ff55723e */ /* 0x000fce00020004ff */
[-C--:B------:R-:W-:Y:S08]  /*5790*/  HMMA.16816.F32 R12, R4, R84.reuse, R12 ;  /* 0x00000054040c723c */ /* 0x080ff0000000180c */
[-C--:B------:R-:W-:Y:S08]  /*57a0*/  HMMA.16816.F32 R28, R8, R84.reuse, R28 ;  /* 0x00000054081c723c */ /* 0x080ff0000000181c */
[-C--:B------:R-:W-:Y:S08]  /*57b0*/  HMMA.16816.F32 R44, R80, R84.reuse, R44 ;  /* 0x00000054502c723c */ /* 0x080ff0000000182c */
[----:B------:R-:W-:Y:S01]  /*57c0*/  HMMA.16816.F32 R68, R76, R84, R68 ;  /* 0x000000544c44723c */ /* 0x000fe20000001844 */
[----:B------:R-:W0:Y:S02]  /*57d0*/  LDSM.16.M88.4 R84, [R110+0x1800] ;  /* 0x001800006e54783b */ /* 0x000e240000000200 */
[----:B0-----:R-:W-:-:S02]  /*57e0*/  F2FP.F16.E5M2.UNPACK_B R104, R84 ;  /* 0x00000054ff68723e */ /* 0x001fc400020004ff */
[----:B------:R-:W-:-:S07]  /*57f0*/  F2FP.F16.E5M2.UNPACK_B R105, R85 ;  /* 0x00000055ff69723e */ /* 0x000fce00020004ff */
[-C--:B------:R-:W-:Y:S01]  /*5800*/  HMMA.16816.F32 R48, R80, R104.reuse, R48 ;  /* 0x000000685030723c */ /* 0x080fe20000001830 */
[----:B------:R-:W3:Y:S04]  /*5810*/  LDL.LU R80, [R1+0x34] ;  /* 0x0000340001507983 */ /* 0x000ee80000300800 */
[----:B------:R-:W2:Y:S03]  /*5820*/  LDL.LU R81, [R1+0x2c] ;  /* 0x00002c0001517983 */ /* 0x000ea60000300800 */
[-C--:B------:R-:W-:Y:S01]  /*5830*/  HMMA.16816.F32 R16, R4, R104.reuse, R16 ;  /* 0x000000680410723c */ /* 0x080fe20000001810 */
[----:B------:R-:W2:Y:S04]  /*5840*/  LDL.LU R82, [R1+0x24] ;  /* 0x0000240001527983 */ /* 0x000ea80000300800 */
[----:B------:R-:W2:Y:S03]  /*5850*/  LDL.LU R83, [R1+0x1c] ;  /* 0x00001c0001537983 */ /* 0x000ea60000300800 */
[----:B------:R-:W-:Y:S01]  /*5860*/  HMMA.16816.F32 R32, R8, R104, R32 ;  /* 0x000000680820723c */ /* 0x000fe20000001820 */
[----:B------:R-:W-:-:S07]  /*5870*/  F2FP.F16.E5M2.UNPACK_B R10, R96.H1 ;  /* 0x00000060ff0a723e */ /* 0x000fce00030004ff */
[----:B------:R-:W-:Y:S01]  /*5880*/  HMMA.16816.F32 R72, R76, R104, R72 ;  /* 0x000000684c48723c */ /* 0x000fe20000001848 */
[----:B------:R-:W2:Y:S01]  /*5890*/  LDL.LU R104, [R1+0x5c] ;  /* 0x00005c0001687983 */ /* 0x000ea20000300800 */
[----:B------:R-:W-:Y:S02]  /*58a0*/  F2FP.F16.E5M2.UNPACK_B R76, R103 ;  /* 0x00000067ff4c723e */ /* 0x000fe400020004ff */
[----:B------:R-:W-:Y:S01]  /*58b0*/  F2FP.F16.E5M2.UNPACK_B R77, R106 ;  /* 0x0000006aff4d723e */ /* 0x000fe200020004ff */
[----:B------:R-:W2:Y:S01]  /*58c0*/  LDL.LU R105, [R1+0x58] ;  /* 0x0000580001697983 */ /* 0x000ea20000300800 */
[----:B------:R-:W-:-:S03]  /*58d0*/  F2FP.F16.E5M2.UNPACK_B R78, R107 ;  /* 0x0000006bff4e723e */ /* 0x000fc600020004ff */
[----:B------:R-:W2:Y:S01]  /*58e0*/  LDL.LU R103, [R1+0x20] ;  /* 0x0000200001677983 */ /* 0x000ea20000300800 */
[----:B------:R-:W-:-:S03]  /*58f0*/  F2FP.F16.E5M2.UNPACK_B R79, R108 ;  /* 0x0000006cff4f723e */ /* 0x000fc600020004ff */
[----:B------:R-:W2:Y:S04]  /*5900*/  LDL.LU R106, [R1+0x28] ;  /* 0x00002800016a7983 */ /* 0x000ea80000300800 */
[----:B------:R-:W2:Y:S04]  /*5910*/  LDL.LU R107, [R1+0x30] ;  /* 0x00003000016b7983 */ /* 0x000ea80000300800 */
[----:B------:R-:W3:Y:S04]  /*5920*/  LDL.LU R108, [R1+0x38] ;  /* 0x00003800016c7983 */ /* 0x000ee80000300800 */
[----:B------:R-:W2:Y:S01]  /*5930*/  LDL.LU R96, [R1+0x14] ;  /* 0x0000140001607983 */ /* 0x000ea20000300800 */
[----:B------:R-:W-:-:S02]  /*5940*/  F2FP.F16.E5M2.UNPACK_B R11, R97.H1 ;  /* 0x00000061ff0b723e */ /* 0x000fc400030004ff */
[----:B------:R-:W-:Y:S02]  /*5950*/  F2FP.F16.E5M2.UNPACK_B R4, R92.H1 ;  /* 0x0000005cff04723e */ /* 0x000fe400030004ff */
[----:B------:R-:W-:Y:S02]  /*5960*/  F2FP.F16.E5M2.UNPACK_B R5, R93.H1 ;  /* 0x0000005dff05723e */ /* 0x000fe400030004ff */
[----:B------:R-:W-:Y:S02]  /*5970*/  F2FP.F16.E5M2.UNPACK_B R6, R88.H1 ;  /* 0x00000058ff06723e */ /* 0x000fe400030004ff */
[----:B------:R-:W-:Y:S02]  /*5980*/  F2FP.F16.E5M2.UNPACK_B R7, R89.H1 ;  /* 0x00000059ff07723e */ /* 0x000fe400030004ff */
[----:B------:R-:W-:Y:S02]  /*5990*/  F2FP.F16.E5M2.UNPACK_B R8, R84.H1 ;  /* 0x00000054ff08723e */ /* 0x000fe400030004ff */
[----:B------:R-:W-:Y:S01]  /*59a0*/  F2FP.F16.E5M2.UNPACK_B R9, R85.H1 ;  /* 0x00000055ff09723e */ /* 0x000fe200030004ff */
[C---:B------:R-:W-:Y:S01]  /*59b0*/  HMMA.16816.F32 R60, R76.reuse, R10, R60 ;  /* 0x0000000a4c3c723c */ /* 0x040fe2000000183c */
[----:B------:R-:W3:Y:S04]  /*59c0*/  LDL.LU R89, [R1+0x54] ;  /* 0x0000540001597983 */ /* 0x000ee80000300800 */
[----:B------:R-:W3:Y:S03]  /*59d0*/  LDL.LU R88, [R1+0x50] ;  /* 0x0000500001587983 */ /* 0x000ee60000300800 */
[C---:B------:R-:W-:Y:S01]  /*59e0*/  HMMA.16816.F32 R52, R76.reuse, R4, R52 ;  /* 0x000000044c34723c */ /* 0x040fe20000001834 */
[----:B------:R-:W3:Y:S04]  /*59f0*/  LDL.LU R93, [R1+0x4c] ;  /* 0x00004c00015d7983 */ /* 0x000ee80000300800 */
[----:B------:R-:W3:Y:S03]  /*5a00*/  LDL.LU R92, [R1+0x48] ;  /* 0x00004800015c7983 */ /* 0x000ee60000300800 */
[C---:B------:R-:W-:Y:S08]  /*5a10*/  HMMA.16816.F32 R12, R76.reuse, R6, R12 ;  /* 0x000000064c0c723c */ /* 0x040ff0000000180c */
[----:B------:R-:W-:Y:S01]  /*5a20*/  HMMA.16816.F32 R16, R76, R8, R16 ;  /* 0x000000084c10723c */ /* 0x000fe20000001810 */
[----:B------:R-:W-:-:S02]  /*5a30*/  IMAD R76, R117, 0x100, R118 ;  /* 0x00000100754c7824 */ /* 0x000fc400078e0276 */
[----:B------:R-:W-:Y:S02]  /*5a40*/  IMAD R77, R115, 0x100, R116 ;  /* 0x00000100734d7824 */ /* 0x000fe400078e0274 */
[----:B------:R-:W-:Y:S02]  /*5a50*/  IMAD R78, R113, 0x100, R114 ;  /* 0x00000100714e7824 */ /* 0x000fe400078e0272 */
[----:B------:R-:W-:Y:S01]  /*5a60*/  IMAD R79, R111, 0x100, R112 ;  /* 0x000001006f4f7824 */ /* 0x000fe200078e0270 */
[----:B------:R-:W-:Y:S02]  /*5a70*/  F2FP.F16.E5M2.UNPACK_B R76, R76 ;  /* 0x0000004cff4c723e */ /* 0x000fe400020004ff */
[----:B------:R-:W-:Y:S02]  /*5a80*/  F2FP.F16.E5M2.UNPACK_B R77, R77 ;  /* 0x0000004dff4d723e */ /* 0x000fe400020004ff */
[----:B------:R-:W-:Y:S02]  /*5a90*/  F2FP.F16.E5M2.UNPACK_B R78, R78 ;  /* 0x0000004eff4e723e */ /* 0x000fe400020004ff */
[----:B------:R-:W-:-:S07]  /*5aa0*/  F2FP.F16.E5M2.UNPACK_B R79, R79 ;  /* 0x0000004fff4f723e */ /* 0x000fce00020004ff */
[C---:B------:R-:W-:Y:S08]  /*5ab0*/  HMMA.16816.F32 R20, R76.reuse, R10, R20 ;  /* 0x0000000a4c14723c */ /* 0x040ff00000001814 */
[C---:B------:R-:W-:Y:S08]  /*5ac0*/  HMMA.16816.F32 R24, R76.reuse, R4, R24 ;  /* 0x000000044c18723c */ /* 0x040ff00000001818 */
[C---:B------:R-:W-:Y:S08]  /*5ad0*/  HMMA.16816.F32 R28, R76.reuse, R6, R28 ;  /* 0x000000064c1c723c */ /* 0x040ff0000000181c */
[----:B------:R-:W-:Y:S01]  /*5ae0*/  HMMA.16816.F32 R32, R76, R8, R32 ;  /* 0x000000084c20723c */ /* 0x000fe20000001820 */
[----:B----4-:R-:W-:-:S02]  /*5af0*/  IMAD R77, R123, 0x100, R124 ;  /* 0x000001007b4d7824 */ /* 0x010fc400078e027c */
[----:B--2---:R-:W-:Y:S02]  /*5b00*/  IMAD R76, R125, 0x100, R96 ;  /* 0x000001007d4c7824 */ /* 0x004fe400078e0260 */
[----:B------:R-:W2:Y:S04]  /*5b10*/  LDL.LU R125, [R1+0x44] ;  /* 0x00004400017d7983 */ /* 0x000ea80000300800 */
[----:B------:R-:W2:Y:S01]  /*5b20*/  LDL.LU R124, [R1+0x40] ;  /* 0x00004000017c7983 */ /* 0x000ea20000300800 */
[----:B------:R-:W-:Y:S02]  /*5b30*/  IMAD R78, R121, 0x100, R122 ;  /* 0x00000100794e7824 */ /* 0x000fe400078e027a */
[----:B------:R-:W-:Y:S01]  /*5b40*/  IMAD R79, R119, 0x100, R120 ;  /* 0x00000100774f7824 */ /* 0x000fe200078e0278 */
[----:B------:R-:W-:Y:S01]  /*5b50*/  F2FP.F16.E5M2.UNPACK_B R76, R76 ;  /* 0x0000004cff4c723e */ /* 0x000fe200020004ff */
[----:B------:R-:W4:Y:S01]  /*5b60*/  LDL.LU R97, [R1+0x90] ;  /* 0x0000900001617983 */ /* 0x000f220000300800 */
[----:B------:R-:W-:-:S02]  /*5b70*/  F2FP.F16.E5M2.UNPACK_B R77, R77 ;  /* 0x0000004dff4d723e */ /* 0x000fc400020004ff */
[----:B------:R-:W-:Y:S01]  /*5b80*/  F2FP.F16.E5M2.UNPACK_B R78, R78 ;  /* 0x0000004eff4e723e */ /* 0x000fe200020004ff */
[----:B------:R-:W4:Y:S01]  /*5b90*/  LDL.LU R96, [R1+0x88] ;  /* 0x0000880001607983 */ /* 0x000f220000300800 */
[----:B------:R-:W-:Y:S01]  /*5ba0*/  F2FP.F16.E5M2.UNPACK_B R79, R79 ;  /* 0x0000004fff4f723e */ /* 0x000fe200020004ff */
[----:B---3--:R-:W-:Y:S02]  /*5bb0*/  IMAD R80, R80, 0x100, R108 ;  /* 0x0000010050507824 */ /* 0x008fe400078e026c */
[----:B------:R-:W-:Y:S01]  /*5bc0*/  IMAD R81, R81, 0x100, R107 ;  /* 0x0000010051517824 */ /* 0x000fe200078e026b */
[----:B------:R-:W3:Y:S01]  /*5bd0*/  LDL.LU R108, [R1+0x84] ;  /* 0x00008400016c7983 */ /* 0x000ee20000300800 */
[----:B------:R-:W-:Y:S02]  /*5be0*/  IMAD R82, R82, 0x100, R106 ;  /* 0x0000010052527824 */ /* 0x000fe400078e026a */
[----:B------:R-:W-:Y:S01]  /*5bf0*/  IMAD R83, R83, 0x100, R103 ;  /* 0x0000010053537824 */ /* 0x000fe200078e0267 */
[C---:B------:R-:W-:Y:S01]  /*5c00*/  HMMA.16816.F32 R36, R76.reuse, R10, R36 ;  /* 0x0000000a4c24723c */ /* 0x040fe20000001824 */
[----:B------:R-:W3:Y:S04]  /*5c10*/  LDL.LU R107, [R1+0x80] ;  /* 0x00008000016b7983 */ /* 0x000ee80000300800 */
[----:B------:R-:W3:Y:S03]  /*5c20*/  LDL.LU R106, [R1+0x7c] ;  /* 0x00007c00016a7983 */ /* 0x000ee60000300800 */
[C---:B------:R-:W-:Y:S01]  /*5c30*/  HMMA.16816.F32 R40, R76.reuse, R4, R40 ;  /* 0x000000044c28723c */ /* 0x040fe20000001828 */
[----:B------:R-:W3:Y:S07]  /*5c40*/  LDL.LU R103, [R1+0x78] ;  /* 0x0000780001677983 */ /* 0x000eee0000300800 */
[C---:B------:R-:W-:Y:S08]  /*5c50*/  HMMA.16816.F32 R44, R76.reuse, R6, R44 ;  /* 0x000000064c2c723c */ /* 0x040ff0000000182c */
[----:B------:R-:W-:Y:S01]  /*5c60*/  HMMA.16816.F32 R48, R76, R8, R48 ;  /* 0x000000084c30723c */ /* 0x000fe20000001830 */
[----:B------:R-:W-:-:S02]  /*5c70*/  F2FP.F16.E5M2.UNPACK_B R76, R80 ;  /* 0x00000050ff4c723e */ /* 0x000fc400020004ff */
[----:B------:R-:W-:Y:S02]  /*5c80*/  F2FP.F16.E5M2.UNPACK_B R77, R81 ;  /* 0x00000051ff4d723e */ /* 0x000fe400020004ff */
[----:B------:R-:W-:Y:S02]  /*5c90*/  F2FP.F16.E5M2.UNPACK_B R78, R82 ;  /* 0x00000052ff4e723e */ /* 0x000fe400020004ff */
[----:B------:R-:W-:-:S07]  /*5ca0*/  F2FP.F16.E5M2.UNPACK_B R79, R83 ;  /* 0x00000053ff4f723e */ /* 0x000fce00020004ff */
[C---:B------:R-:W-:Y:S01]  /*5cb0*/  HMMA.16816.F32 R64, R76.reuse, R4, R64 ;  /* 0x000000044c40723c */ /* 0x040fe20000001840 */
[----:B------:R-:W-:Y:S02]  /*5cc0*/  IMAD R4, R105, 0x100, R104 ;  /* 0x0000010069047824 */ /* 0x000fe400078e0268 */
[----:B------:R-:W3:Y:S04]  /*5cd0*/  LDL.LU R104, [R1+0x70] ;  /* 0x0000700001687983 */ /* 0x000ee80000300800 */
[----:B------:R-:W3:Y:S04]  /*5ce0*/  LDL.LU R105, [R1+0x6c] ;  /* 0x00006c0001697983 */ /* 0x000ee80000300800 */
[----:B------:R-:W3:Y:S01]  /*5cf0*/  LDL.LU R113, [R1+0xd8] ;  /* 0x0000d80001717983 */ /* 0x000ee20000300800 */
[----:B------:R-:W-:Y:S03]  /*5d00*/  HMMA.16816.F32 R68, R76, R6, R68 ;  /* 0x000000064c44723c */ /* 0x000fe60000001844 */
[----:B------:R-:W3:Y:S04]  /*5d10*/  LDL.LU R114, [R1+0xd0] ;  /* 0x0000d00001727983 */ /* 0x000ee80000300800 */
[----:B------:R-:W3:Y:S04]  /*5d20*/  LDL.LU R115, [R1+0xc4] ;  /* 0x0000c40001737983 */ /* 0x000ee80000300800 */
[----:B------:R-:W3:Y:S04]  /*5d30*/  LDL.LU R116, [R1+0xac] ;  /* 0x0000ac0001747983 */ /* 0x000ee80000300800 */
[----:B------:R-:W3:Y:S04]  /*5d40*/  LDL.LU R117, [R1+0xe4] ;  /* 0x0000e40001757983 */ /* 0x000ee80000300800 */
[----:B------:R-:W3:Y:S01]  /*5d50*/  LDL.LU R118, [R1+0xe0] ;  /* 0x0000e00001767983 */ /* 0x000ee20000300800 */
[----:B--2---:R-:W-:-:S03]  /*5d60*/  IMAD R7, R124, 0x100, R125 ;  /* 0x000001007c077824 */ /* 0x004fc600078e027d */
[----:B------:R-:W2:Y:S04]  /*5d70*/  LDL.LU R125, [R1+0xec] ;  /* 0x0000ec00017d7983 */ /* 0x000ea80000300800 */
[----:B------:R-:W2:Y:S01]  /*5d80*/  LDL.LU R124, [R1+0xe8] ;  /* 0x0000e800017c7983 */ /* 0x000ea20000300800 */
[----:B------:R-:W-:-:S03]  /*5d90*/  IMAD R5, R88, 0x100, R89 ;  /* 0x0000010058057824 */ /* 0x000fc600078e0259 */
[----:B------:R-:W2:Y:S01]  /*5da0*/  LDL.LU R85, [R1+0x110] ;  /* 0x0001100001557983 */ /* 0x000ea20000300800 */
[----:B------:R-:W-:-:S03]  /*5db0*/  IMAD R6, R92, 0x100, R93 ;  /* 0x000001005c067824 */ /* 0x000fc600078e025d */
[----:B------:R-:W2:Y:S01]  /*5dc0*/  LDL.LU R84, [R1+0x10c] ;  /* 0x00010c0001547983 */ /* 0x000ea20000300800 */
[----:B----4-:R-:W-:-:S03]  /*5dd0*/  IMAD R80, R96, 0x100, R97 ;  /* 0x0000010060507824 */ /* 0x010fc600078e0261 */
[----:B------:R-:W4:Y:S04]  /*5de0*/  LDL.LU R89, [R1+0x118] ;  /* 0x0001180001597983 */ /* 0x000f280000300800 */
[----:B------:R-:W4:Y:S04]  /*5df0*/  LDL.LU R88, [R1+0x114] ;  /* 0x0001140001587983 */ /* 0x000f280000300800 */
[----:B------:R-:W4:Y:S04]  /*5e00*/  LDL.LU R93, [R1+0x120] ;  /* 0x00012000015d7983 */ /* 0x000f280000300800 */
[----:B------:R-:W4:Y:S04]  /*5e10*/  LDL.LU R92, [R1+0x11c] ;  /* 0x00011c00015c7983 */ /* 0x000f280000300800 */
[----:B------:R-:W4:Y:S04]  /*5e20*/  LDL.LU R97, [R1+0x128] ;  /* 0x0001280001617983 */ /* 0x000f280000300800 */
[----:B------:R-:W4:Y:S01]  /*5e30*/  LDL.LU R96, [R1+0x124] ;  /* 0x0001240001607983 */ /* 0x000f220000300800 */
[----:B---3--:R-:W-:Y:S01]  /*5e40*/  IMAD R81, R107, 0x100, R108 ;  /* 0x000001006b517824 */ /* 0x008fe200078e026c */
[----:B------:R-:W-:Y:S01]  /*5e50*/  HMMA.16816.F32 R56, R76, R10, R56 ;  /* 0x0000000a4c38723c */ /* 0x000fe20000001838 */
[----:B------:R-:W-:Y:S01]  /*5e60*/  IMAD R82, R103, 0x100, R106 ;  /* 0x0000010067527824 */ /* 0x000fe200078e026a */
[----:B------:R-:W3:Y:S01]  /*5e70*/  LDL.LU R108, [R1+0x130] ;  /* 0x00013000016c7983 */ /* 0x000ee20000300800 */
[----:B------:R-:W-:-:S03]  /*5e80*/  F2FP.F16.E5M2.UNPACK_B R10, R98 ;  /* 0x00000062ff0a723e */ /* 0x000fc600020004ff */
[----:B------:R-:W3:Y:S02]  /*5e90*/  LDL.LU R107, [R1+0x12c] ;  /* 0x00012c00016b7983 */ /* 0x000ee40000300800 */
[----:B------:R-:W-:Y:S01]  /*5ea0*/  HMMA.16816.F32 R72, R76, R8, R72 ;  /* 0x000000084c48723c */ /* 0x000fe20000001848 */
[----:B------:R-:W-:Y:S01]  /*5eb0*/  F2FP.F16.E5M2.UNPACK_B R76, R4 ;  /* 0x00000004ff4c723e */ /* 0x000fe200020004ff */
[----:B------:R-:W3:Y:S01]  /*5ec0*/  LDL.LU R106, [R1+0x138] ;  /* 0x00013800016a7983 */ /* 0x000ee20000300800 */
[----:B------:R-:W-:Y:S02]  /*5ed0*/  F2FP.F16.E5M2.UNPACK_B R77, R5 ;  /* 0x00000005ff4d723e */ /* 0x000fe400020004ff */
[----:B------:R-:W-:Y:S01]  /*5ee0*/  F2FP.F16.E5M2.UNPACK_B R78, R6 ;  /* 0x00000006ff4e723e */ /* 0x000fe200020004ff */
[----:B------:R-:W3:Y:S01]  /*5ef0*/  LDL.LU R103, [R1+0x134] ;  /* 0x0001340001677983 */ /* 0x000ee20000300800 */
[----:B------:R-:W-:Y:S02]  /*5f00*/  F2FP.F16.E5M2.UNPACK_B R79, R7 ;  /* 0x00000007ff4f723e */ /* 0x000fe400020004ff */
[----:B------:R-:W-:-:S02]  /*5f10*/  F2FP.F16.E5M2.UNPACK_B R11, R99 ;  /* 0x00000063ff0b723e */ /* 0x000fc400020004ff */
[----:B------:R-:W-:Y:S02]  /*5f20*/  F2FP.F16.E5M2.UNPACK_B R8, R94 ;  /* 0x0000005eff08723e */ /* 0x000fe400020004ff */
[----:B------:R-:W-:Y:S01]  /*5f30*/  F2FP.F16.E5M2.UNPACK_B R9, R95 ;  /* 0x0000005fff09723e */ /* 0x000fe200020004ff */
[----:B------:R-:W-:Y:S01]  /*5f40*/  IMAD R83, R105, 0x100, R104 ;  /* 0x0000010069537824 */ /* 0x000fe200078e0268 */
[----:B------:R-:W-:Y:S01]  /*5f50*/  F2FP.F16.E5M2.UNPACK_B R6, R90 ;  /* 0x0000005aff06723e */ /* 0x000fe200020004ff */
[----:B------:R-:W3:Y:S01]  /*5f60*/  LDL.LU R104, [R1+0x140] ;  /* 0x0001400001687983 */ /* 0x000ee20000300800 */
[----:B------:R-:W-:Y:S02]  /*5f70*/  F2FP.F16.E5M2.UNPACK_B R7, R91 ;  /* 0x0000005bff07723e */ /* 0x000fe400020004ff */
[----:B------:R-:W-:Y:S01]  /*5f80*/  F2FP.F16.E5M2.UNPACK_B R4, R86 ;  /* 0x00000056ff04723e */ /* 0x000fe200020004ff */
[----:B------:R-:W3:Y:S01]  /*5f90*/  LDL.LU R105, [R1+0x13c] ;  /* 0x00013c0001697983 */ /* 0x000ee20000300800 */
[----:B------:R-:W-:Y:S01]  /*5fa0*/  F2FP.F16.E5M2.UNPACK_B R5, R87 ;  /* 0x00000057ff05723e */ /* 0x000fe200020004ff */
[C---:B------:R-:W-:Y:S08]  /*5fb0*/  HMMA.16816.F32 R60, R76.reuse, R10, R60 ;  /* 0x0000000a4c3c723c */ /* 0x040ff0000000183c */
[C---:B------:R-:W-:Y:S08]  /*5fc0*/  HMMA.16816.F32 R52, R76.reuse, R8, R52 ;  /* 0x000000084c34723c */ /* 0x040ff00000001834 */
[C---:B------:R-:W-:Y:S08]  /*5fd0*/  HMMA.16816.F32 R12, R76.reuse, R6, R12 ;  /* 0x000000064c0c723c */ /* 0x040ff0000000180c */
[----:B------:R-:W-:Y:S01]  /*5fe0*/  HMMA.16816.F32 R16, R76, R4, R16 ;  /* 0x000000044c10723c */ /* 0x000fe20000001810 */
[----:B------:R-:W-:Y:S01]  /*5ff0*/  F2FP.F16.E5M2.UNPACK_B R76, R80 ;  /* 0x00000050ff4c723e */ /* 0x000fe200020004ff */
[----:B--2---:R-:W-:-:S02]  /*6000*/  IMAD R80, R124, 0x100, R125 ;  /* 0x000001007c507824 */ /* 0x004fc400078e027d */
[----:B------:R-:W2:Y:S04]  /*6010*/  LDL.LU R125, [R1+0x148] ;  /* 0x00014800017d7983 */ /* 0x000ea80000300800 */
[----:B------:R-:W2:Y:S01]  /*6020*/  LDL.LU R124, [R1+0x144] ;  /* 0x00014400017c7983 */ /* 0x000ea20000300800 */
[----:B------:R-:W-:Y:S02]  /*6030*/  F2FP.F16.E5M2.UNPACK_B R77, R81 ;  /* 0x00000051ff4d723e */ /* 0x000fe400020004ff */
[----:B------:R-:W-:Y:S02]  /*6040*/  F2FP.F16.E5M2.UNPACK_B R78, R82 ;  /* 0x00000052ff4e723e */ /* 0x000fe400020004ff */
[----:B------:R-:W-:Y:S01]  /*6050*/  F2FP.F16.E5M2.UNPACK_B R79, R83 ;  /* 0x00000053ff4f723e */ /* 0x000fe200020004ff */
[----:B------:R-:W-:-:S02]  /*6060*/  IMAD R81, R114, 0x100, R113 ;  /* 0x0000010072517824 */ /* 0x000fc400078e0271 */
[----:B------:R-:W-:Y:S02]  /*6070*/  IMAD R83, R116, 0x100, R115 ;  /* 0x0000010074537824 */ /* 0x000fe400078e0273 */
[----:B------:R-:W-:Y:S02]  /*6080*/  IMAD R82, R118, 0x100, R117 ;  /* 0x0000010076527824 */ /* 0x000fe400078e0275 */
[C---:B------:R-:W-:Y:S01]  /*6090*/  HMMA.16816.F32 R20, R76.reuse, R10, R20 ;  /* 0x0000000a4c14723c */ /* 0x040fe20000001814 */
[----:B------:R-:W2:Y:S04]  /*60a0*/  LDL.LU R117, [R1+0x158] ;  /* 0x0001580001757983 */ /* 0x000ea80000300800 */
[----:B------:R-:W2:Y:S03]  /*60b0*/  LDL.LU R118, [R1+0x154] ;  /* 0x0001540001767983 */ /* 0x000ea60000300800 */
[C---:B------:R-:W-:Y:S08]  /*60c0*/  HMMA.16816.F32 R24, R76.reuse, R8, R24 ;  /* 0x000000084c18723c */ /* 0x040ff00000001818 */
[C---:B------:R-:W-:Y:S08]  /*60d0*/  HMMA.16816.F32 R28, R76.reuse, R6, R28 ;  /* 0x000000064c1c723c */ /* 0x040ff0000000181c */
[----:B------:R-:W-:Y:S01]  /*60e0*/  HMMA.16816.F32 R32, R76, R4, R32 ;  /* 0x000000044c20723c */ /* 0x000fe20000001820 */
[----:B------:R-:W-:-:S02]  /*60f0*/  F2FP.F16.E5M2.UNPACK_B R76, R81 ;  /* 0x00000051ff4c723e */ /* 0x000fc400020004ff */
[----:B------:R-:W-:Y:S02]  /*6100*/  F2FP.F16.E5M2.UNPACK_B R77, R83 ;  /* 0x00000053ff4d723e */ /* 0x000fe400020004ff */
[----:B------:R-:W-:Y:S02]  /*6110*/  F2FP.F16.E5M2.UNPACK_B R78, R82 ;  /* 0x00000052ff4e723e */ /* 0x000fe400020004ff */
[----:B------:R-:W-:Y:S01]  /*6120*/  F2FP.F16.E5M2.UNPACK_B R79, R80 ;  /* 0x00000050ff4f723e */ /* 0x000fe200020004ff */
[----:B------:R-:W-:Y:S02]  /*6130*/  IMAD R83, R84, 0x100, R85 ;  /* 0x0000010054537824 */ /* 0x000fe400078e0255 */
[----:B----4-:R-:W-:Y:S01]  /*6140*/  IMAD R82, R88, 0x100, R89 ;  /* 0x0000010058527824 */ /* 0x010fe200078e0259 */
[----:B------:R-:W4:Y:S01]  /*6150*/  LDL.LU R85, [R1+0x150] ;  /* 0x0001500001557983 */ /* 0x000f220000300800 */
[----:B------:R-:W-:Y:S02]  /*6160*/  IMAD R81, R92, 0x100, R93 ;  /* 0x000001005c517824 */ /* 0x000fe400078e025d */
[----:B------:R-:W-:Y:S01]  /*6170*/  IMAD R80, R96, 0x100, R97 ;  /* 0x0000010060507824 */ /* 0x000fe200078e0261 */
[----:B------:R-:W4:Y:S01]  /*6180*/  LDL.LU R84, [R1+0x14c] ;  /* 0x00014c0001547983 */ /* 0x000f220000300800 */
[C---:B------:R-:W-:Y:S03]  /*6190*/  HMMA.16816.F32 R36, R76.reuse, R10, R36 ;  /* 0x0000000a4c24723c */ /* 0x040fe60000001824 */
[----:B------:R-:W4:Y:S04]  /*61a0*/  LDL.LU R89, [R1+0x160] ;  /* 0x0001600001597983 */ /* 0x000f280000300800 */
[----:B------:R-:W4:Y:S01]  /*61b0*/  LDL.LU R88, [R1+0x15c] ;  /* 0x00015c0001587983 */ /* 0x000f220000300800 */
[C---:B------:R-:W-:Y:S03]  /*61c0*/  HMMA.16816.F32 R40, R76.reuse, R8, R40 ;  /* 0x000000084c28723c */ /* 0x040fe60000001828 */
[----:B------:R-:W4:Y:S04]  /*61d0*/  LDL.LU R93, [R1+0x168] ;  /* 0x00016800015d7983 */ /* 0x000f280000300800 */
[----:B------:R-:W4:Y:S01]  /*61e0*/  LDL.LU R92, [R1+0x164] ;  /* 0x00016400015c7983 */ /* 0x000f220000300800 */
[C---:B------:R-:W-:Y:S03]  /*61f0*/  HMMA.16816.F32 R44, R76.reuse, R6, R44 ;  /* 0x000000064c2c723c */ /* 0x040fe6000000182c */
[----:B------:R-:W4:Y:S04]  /*6200*/  LDL.LU R97, [R1+0x178] ;  /* 0x0001780001617983 */ /* 0x000f280000300800 */
[----:B------:R-:W4:Y:S01]  /*6210*/  LDL.LU R96, [R1+0x174] ;  /* 0x0001740001607983 */ /* 0x000f220000300800 */
[----:B------:R-:W-:Y:S01]  /*6220*/  HMMA.16816.F32 R48, R76, R4, R48 ;  /* 0x000000044c30723c */ /* 0x000fe20000001830 */
[----:B------:R-:W-:-:S02]  /*6230*/  F2FP.F16.E5M2.UNPACK_B R76, R83 ;  /* 0x00000053ff4c723e */ /* 0x000fc400020004ff */
[----:B------:R-:W-:Y:S02]  /*6240*/  F2FP.F16.E5M2.UNPACK_B R77, R82 ;  /* 0x00000052ff4d723e */ /* 0x000fe400020004ff */
[----:B------:R-:W-:Y:S02]  /*6250*/  F2FP.F16.E5M2.UNPACK_B R78, R81 ;  /* 0x00000051ff4e723e */ /* 0x000fe400020004ff */
[----:B------:R-:W-:-:S07]  /*6260*/  F2FP.F16.E5M2.UNPACK_B R79, R80 ;  /* 0x00000050ff4f723e */ /* 0x000fce00020004ff */
[----:B------:R-:W-:Y:S01]  /*6270*/  HMMA.16816.F32 R64, R76, R8, R64 ;  /* 0x000000084c40723c */ /* 0x000fe20000001840 */
[----:B---3--:R-:W-:Y:S02]  /*6280*/  IMAD R9, R107, 0x100, R108 ;  /* 0x000001006b097824 */ /* 0x008fe400078e026c */
[----:B------:R-:W3:Y:S01]  /*6290*/  LDL.LU R108, [R1+0x170] ;  /* 0x00017000016c7983 */ /* 0x000ee20000300800 */
[----:B------:R-:W-:-:S03]  /*62a0*/  IMAD R8, R103, 0x100, R106 ;  /* 0x0000010067087824 */ /* 0x000fc600078e026a */
[----:B------:R-:W3:Y:S01]  /*62b0*/  LDL.LU R107, [R1+0x16c] ;  /* 0x00016c00016b7983 */ /* 0x000ee20000300800 */
[----:B------:R-:W-:Y:S01]  /*62c0*/  HMMA.16816.F32 R68, R76, R6, R68 ;  /* 0x000000064c44723c */ /* 0x000fe20000001844 */
[----:B------:R-:W-:Y:S02]  /*62d0*/  IMAD R7, R105, 0x100, R104 ;  /* 0x0000010069077824 */ /* 0x000fe400078e0268 */
[----:B------:R-:W3:Y:S04]  /*62e0*/  LDL.LU R106, [R1+0x180] ;  /* 0x00018000016a7983 */ /* 0x000ee80000300800 */
[----:B------:R-:W3:Y:S04]  /*62f0*/  LDL.LU R103, [R1+0x17c] ;  /* 0x00017c0001677983 */ /* 0x000ee80000300800 */
[----:B------:R-:W3:Y:S04]  /*6300*/  LDL.LU R104, [R1+0x188] ;  /* 0x0001880001687983 */ /* 0x000ee80000300800 */
[----:B------:R-:W3:Y:S01]  /*6310*/  LDL.LU R105, [R1+0x184] ;  /* 0x0001840001697983 */ /* 0x000ee20000300800 */
[----:B--2---:R-:W-:-:S03]  /*6320*/  IMAD R6, R124, 0x100, R125 ;  /* 0x000001007c067824 */ /* 0x004fc600078e027d */
[----:B------:R-:W2:Y:S04]  /*6330*/  LDL.LU R125, [R1+0x190] ;  /* 0x00019000017d7983 */ /* 0x000ea80000300800 */
[----:B------:R-:W2:Y:S01]  /*6340*/  LDL.LU R124, [R1+0x18c] ;  /* 0x00018c00017c7983 */ /* 0x000ea20000300800 */
[----:B------:R-:W-:Y:S01]  /*6350*/  HMMA.16816.F32 R56, R76, R10, R56 ;  /* 0x0000000a4c38723c */ /* 0x000fe20000001838 */
[----:B------:R-:W-:Y:S02]  /*6360*/  F2FP.F16.E5M2.UNPACK_B R10, R86.H1 ;  /* 0x00000056ff0a723e */ /* 0x000fe400030004ff */
[----:B------:R-:W-:-:S05]  /*6370*/  F2FP.F16.E5M2.UNPACK_B R11, R87.H1 ;  /* 0x00000057ff0b723e */ /* 0x000fca00030004ff */
[----:B------:R-:W-:Y:S01]  /*6380*/  HMMA.16816.F32 R72, R76, R4, R72 ;  /* 0x000000044c48723c */ /* 0x000fe20000001848 */
[----:B------:R-:W-:Y:S02]  /*6390*/  F2FP.F16.E5M2.UNPACK_B R76, R9 ;  /* 0x00000009ff4c723e */ /* 0x000fe400020004ff */
[----:B------:R-:W-:Y:S02]  /*63a0*/  F2FP.F16.E5M2.UNPACK_B R77, R8 ;  /* 0x00000008ff4d723e */ /* 0x000fe400020004ff */
[----:B------:R-:W-:Y:S02]  /*63b0*/  F2FP.F16.E5M2.UNPACK_B R78, R7 ;  /* 0x00000007ff4e723e */ /* 0x000fe400020004ff */
[----:B------:R-:W-:Y:S02]  /*63c0*/  F2FP.F16.E5M2.UNPACK_B R79, R6 ;  /* 0x00000006ff4f723e */ /* 0x000fe400020004ff */
[----:B------:R-:W-:Y:S02]  /*63d0*/  F2FP.F16.E5M2.UNPACK_B R4, R98.H1 ;  /* 0x00000062ff04723e */ /* 0x000fe400030004ff */
[----:B------:R-:W-:-:S02]  /*63e0*/  F2FP.F16.E5M2.UNPACK_B R5, R99.H1 ;  /* 0x00000063ff05723e */ /* 0x000fc400030004ff */
[----:B------:R-:W-:Y:S02]  /*63f0*/  F2FP.F16.E5M2.UNPACK_B R6, R94.H1 ;  /* 0x0000005eff06723e */ /* 0x000fe400030004ff */
[----:B------:R-:W-:Y:S02]  /*6400*/  F2FP.F16.E5M2.UNPACK_B R7, R95.H1 ;  /* 0x0000005fff07723e */ /* 0x000fe400030004ff */
[----:B------:R-:W-:Y:S02]  /*6410*/  F2FP.F16.E5M2.UNPACK_B R8, R90.H1 ;  /* 0x0000005aff08723e */ /* 0x000fe400030004ff */
[----:B------:R-:W-:Y:S01]  /*6420*/  F2FP.F16.E5M2.UNPACK_B R9, R91.H1 ;  /* 0x0000005bff09723e */ /* 0x000fe200030004ff */
[----:B------:R-:W-:Y:S01]  /*6430*/  IMAD R81, R118, 0x100, R117 ;  /* 0x0000010076517824 */ /* 0x000fe200078e0275 */
[C---:B------:R-:W-:Y:S08]  /*6440*/  HMMA.16816.F32 R60, R76.reuse, R4, R60 ;  /* 0x000000044c3c723c */ /* 0x040ff0000000183c */
[----:B------:R-:W-:Y:S01]  /*6450*/  HMMA.16816.F32 R52, R76, R6, R52 ;  /* 0x000000064c34723c */ /* 0x000fe20000001834 */
[----:B----4-:R-:W-:-:S07]  /*6460*/  IMAD R83, R84, 0x100, R85 ;  /* 0x0000010054537824 */ /* 0x010fce00078e0255 */
[----:B------:R-:W-:Y:S01]  /*6470*/  HMMA.16816.F32 R12, R76, R8, R12 ;  /* 0x000000084c0c723c */ /* 0x000fe2000000180c */
[----:B------:R-:W-:-:S07]  /*6480*/  IMAD R82, R88, 0x100, R89 ;  /* 0x0000010058527824 */ /* 0x000fce00078e0259 */
[----:B------:R-:W-:Y:S01]  /*6490*/  HMMA.16816.F32 R16, R76, R10, R16 ;  /* 0x0000000a4c10723c */ /* 0x000fe20000001810 */
[----:B------:R-:W-:Y:S01]  /*64a0*/  F2FP.F16.E5M2.UNPACK_B R76, R81 ;  /* 0x00000051ff4c723e */ /* 0x000fe200020004ff */
[----:B------:R-:W-:Y:S01]  /*64b0*/  IMAD R80, R92, 0x100, R93 ;  /* 0x000001005c507824 */ /* 0x000fe200078e025d */
[----:B------:R-:W-:Y:S02]  /*64c0*/  F2FP.F16.E5M2.UNPACK_B R77, R83 ;  /* 0x00000053ff4d723e */ /* 0x000fe400020004ff */
[----:B------:R-:W-:Y:S02]  /*64d0*/  F2FP.F16.E5M2.UNPACK_B R78, R82 ;  /* 0x00000052ff4e723e */ /* 0x000fe400020004ff */
[----:B------:R-:W-:Y:S01]  /*64e0*/  F2FP.F16.E5M2.UNPACK_B R79, R80 ;  /* 0x00000050ff4f723e */ /* 0x000fe200020004ff */
[----:B------:R-:W-:-:S06]  /*64f0*/  IMAD R81, R96, 0x100, R97 ;  /* 0x0000010060517824 */ /* 0x000fcc00078e0261 */
[C---:B------:R-:W-:Y:S08]  /*6500*/  HMMA.16816.F32 R20, R76.reuse, R4, R20 ;  /* 0x000000044c14723c */ /* 0x040ff00000001814 */
[----:B------:R-:W-:Y:S01]  /*6510*/  HMMA.16816.F32 R24, R76, R6, R24 ;  /* 0x000000064c18723c */ /* 0x000fe20000001818 */
[----:B---3--:R-:W-:-:S07]  /*6520*/  IMAD R83, R107, 0x100, R108 ;  /* 0x000001006b537824 */ /* 0x008fce00078e026c */
[----:B------:R-:W-:Y:S01]  /*6530*/  HMMA.16816.F32 R28, R76, R8, R28 ;  /* 0x000000084c1c723c */ /* 0x000fe2000000181c */
[----:B------:R-:W-:-:S07]  /*6540*/  IMAD R82, R103, 0x100, R106 ;  /* 0x0000010067527824 */ /* 0x000fce00078e026a */
[----:B------:R-:W-:Y:S01]  /*6550*/  HMMA.16816.F32 R32, R76, R10, R32 ;  /* 0x0000000a4c20723c */ /* 0x000fe20000001820 */
[----:B------:R-:W-:Y:S01]  /*6560*/  F2FP.F16.E5M2.UNPACK_B R77, R83 ;  /* 0x00000053ff4d723e */ /* 0x000fe200020004ff */
[----:B------:R-:W-:Y:S01]  /*6570*/  IMAD R83, R109, 0x100, R0 ;  /* 0x000001006d537824 */ /* 0x000fe200078e0200 */
[----:B------:R-:W-:Y:S01]  /*6580*/  F2FP.F16.E5M2.UNPACK_B R78, R82 ;  /* 0x00000052ff4e723e */ /* 0x000fe200020004ff */
[----:B------:R0:W5:Y:S01]  /*6590*/  LDL.LU R0, [R1+0x1e8] ;  /* 0x0001e80001007983 */ /* 0x0001620000300800 */
[----:B------:R-:W-:-:S03]  /*65a0*/  IMAD R80, R105, 0x100, R104 ;  /* 0x0000010069507824 */ /* 0x000fc600078e0268 */
[----:B------:R-:W3:Y:S01]  /*65b0*/  LDL.LU R109, [R1+0x1e4] ;  /* 0x0001e400016d7983 */ /* 0x000ee20000300800 */
[----:B------:R-:W-:Y:S01]  /*65c0*/  IMAD R82, R102, 0x100, R3 ;  /* 0x0000010066527824 */ /* 0x000fe200078e0203 */
[----:B------:R-:W-:Y:S02]  /*65d0*/  F2FP.F16.E5M2.UNPACK_B R79, R80 ;  /* 0x00000050ff4f723e */ /* 0x000fe400020004ff */
[----:B------:R-:W4:Y:S01]  /*65e0*/  LDL.LU R3, [R1+0x1e0] ;  /* 0x0001e00001037983 */ /* 0x000f220000300800 */
[----:B------:R-:W-:-:S03]  /*65f0*/  IMAD R80, R2, 0x100, R100 ;  /* 0x0000010002507824 */ /* 0x000fc600078e0264 */
[----:B------:R-:W3:Y:S01]  /*6600*/  LDL.LU R102, [R1+0x1dc] ;  /* 0x0001dc0001667983 */ /* 0x000ee20000300800 */
[----:B------:R-:W-:-:S03]  /*6610*/  F2FP.F16.E5M2.UNPACK_B R76, R81 ;  /* 0x00000051ff4c723e */ /* 0x000fc600020004ff */
[----:B------:R0:W5:Y:S04]  /*6620*/  LDL.LU R100, [R1+0x1d8] ;  /* 0x0001d80001647983 */ /* 0x0001680000300800 */
[----:B------:R-:W3:Y:S04]  /*6630*/  LDL.LU R2, [R1+0x1d4] ;  /* 0x0001d40001027983 */ /* 0x000ee80000300800 */
[----:B------:R-:W3:Y:S01]  /*6640*/  LDL.LU R105, [R1+0xc] ;  /* 0x00000c0001697983 */ /* 0x000ee20000300800 */
[----:B--2---:R-:W-:-:S03]  /*6650*/  IMAD R81, R124, 0x100, R125 ;  /* 0x000001007c517824 */ /* 0x004fc600078e027d */
[----:B------:R-:W2:Y:S04]  /*6660*/  LDL.LU R125, [R1+0x18] ;  /* 0x00001800017d7983 */ /* 0x000ea80000300800 */
[----:B------:R-:W4:Y:S04]  /*6670*/  LDL.LU R124, [R1+0x60] ;  /* 0x00006000017c7983 */ /* 0x000f280000300800 */
        /* <DEDUP_REMOVED lines=15> */
[----:B------:R-:W4:Y:S01]  /*6770*/  LDL.LU R104, [R1+0xb8] ;  /* 0x0000b80001687983 */ /* 0x000f220000300800 */
[----:B---3--:R-:W-:-:S02]  /*6780*/  IADD3 R105, P2, PT, R105, UR4, RZ ;  /* 0x0000000469697c10 */ /* 0x008fc4000ff5e0ff */
[----:B------:R-:W-:-:S03]  /*6790*/  IADD3 R2, P6, PT, R2, UR4, RZ ;  /* 0x0000000402027c10 */ /* 0x000fc6000ffde0ff */
[----:B------:R1:W-:Y:S04]  /*67a0*/  STL [R1+0xc], R105 ;  /* 0x00000c6901007387 */ /* 0x0003e80000100800 */
[----:B-1----:R-:W3:Y:S01]  /*67b0*/  LDL.LU R105, [R1+0xc0] ;  /* 0x0000c00001697983 */ /* 0x002ee20000300800 */
[----:B--2---:R-:W-:Y:S02]  /*67c0*/  IADD3 R125, P3, PT, R125, UR4, RZ ;  /* 0x000000047d7d7c10 */ /* 0x004fe4000ff7e0ff */
[----:B----4-:R-:W-:-:S03]  /*67d0*/  IADD3 R124, P4, PT, R124, UR4, RZ ;  /* 0x000000047c7c7c10 */ /* 0x010fc6000ff9e0ff */
[----:B------:R1:W-:Y:S04]  /*67e0*/  STL [R1+0x18], R125 ;  /* 0x0000187d01007387 */ /* 0x0003e80000100800 */
[----:B-1----:R-:W2:Y:S04]  /*67f0*/  LDL.LU R125, [R1+0xdc] ;  /* 0x0000dc00017d7983 */ /* 0x002ea80000300800 */
[----:B------:R1:W-:Y:S04]  /*6800*/  STL [R1+0x60], R124 ;  /* 0x0000607c01007387 */ /* 0x0003e80000100800 */
[----:B-1----:R-:W4:Y:S04]  /*6810*/  LDL.LU R124, [R1+0xf4] ;  /* 0x0000f400017c7983 */ /* 0x002f280000300800 */
[----:B------:R1:W-:Y:S04]  /*6820*/  STL [R1+0x8c], R2 ;  /* 0x00008c0201007387 */ /* 0x0003e80000100800 */
[----:B-1----:R-:W2:Y:S01]  /*6830*/  LDL.LU R2, [R1+0x1d0] ;  /* 0x0001d00001027983 */ /* 0x002ea20000300800 */
[----:B------:R-:W-:-:S02]  /*6840*/  USHF.R.S32.HI UR10, URZ, 0x1f, UR4 ;  /* 0x0000001fff0a7899 */ /* 0x000fc40008011404 */
[----:B------:R-:W-:Y:S02]  /*6850*/  IADD3 R116, P5, PT, R116, UR4, RZ ;  /* 0x0000000474747c10 */ /* 0x000fe4000ffbe0ff */
[----:B------:R-:W-:Y:S02]  /*6860*/  IADD3 R117, P0, PT, R117, UR4, RZ ;  /* 0x0000000475757c10 */ /* 0x000fe4000ff1e0ff */
[----:B------:R-:W-:Y:S01]  /*6870*/  IADD3.X R109, PT, PT, R109, UR10, RZ, P2, !PT ;  /* 0x0000000a6d6d7c10 */ /* 0x000fe200097fe4ff */
[----:B------:R-:W-:Y:S01]  /*6880*/  STL [R1+0x68], R116 ;  /* 0x0000687401007387 */ /* 0x000fe20000100800 */
[----:B------:R-:W-:Y:S02]  /*6890*/  IADD3 R118, P1, PT, R118, UR4, RZ ;  /* 0x0000000476767c10 */ /* 0x000fe4000ff3e0ff */
[----:B------:R-:W-:Y:S01]  /*68a0*/  IADD3.X R3, PT, PT, R3, UR10, RZ, P3, !PT ;  /* 0x0000000a03037c10 */ /* 0x000fe20009ffe4ff */
[----:B------:R1:W-:Y:S01]  /*68b0*/  STL [R1+0x8], R109 ;  /* 0x0000086d01007387 */ /* 0x0003e20000100800 */
[----:B------:R-:W-:-:S02]  /*68c0*/  IADD3 R85, P2, PT, R85, UR4, RZ ;  /* 0x0000000455557c10 */ /* 0x000fc4000ff5e0ff */
[----:B------:R-:W-:Y:S01]  /*68d0*/  IADD3.X R89, PT, PT, R89, UR10, RZ, P4, !PT ;  /* 0x0000000a59597c10 */ /* 0x000fe2000a7fe4ff */
[----:B------:R-:W-:Y:S01]  /*68e0*/  STL [R1+0x98], R117 ;  /* 0x0000987501007387 */ /* 0x000fe20000100800 */
[----:B------:R-:W-:-:S03]  /*68f0*/  IADD3 R84, P3, PT, R84, UR4, RZ ;  /* 0x0000000454547c10 */ /* 0x000fc6000ff7e0ff */
[----:B-1----:R-:W3:Y:S04]  /*6900*/  LDL.LU R109, [R1+0x1cc] ;  /* 0x0001cc00016d7983 */ /* 0x002ee80000300800 */
[----:B------:R-:W-:Y:S04]  /*6910*/  STL [R1+0xa0], R118 ;  /* 0x0000a07601007387 */ /* 0x000fe80000100800 */
[----:B------:R1:W-:Y:S04]  /*6920*/  STL [R1+0x10], R3 ;  /* 0x0000100301007387 */ /* 0x0003e80000100800 */
[----:B-1----:R-:W3:Y:S04]  /*6930*/  LDL.LU R3, [R1+0x1c8] ;  /* 0x0001c80001037983 */ /* 0x002ee80000300800 */
[----:B------:R-:W-:Y:S01]  /*6940*/  STL [R1+0xa8], R85 ;  /* 0x0000a85501007387 */ /* 0x000fe20000100800 */
[----:B--2---:R-:W-:-:S05]  /*6950*/  IADD3 R2, P4, PT, R2, UR4, RZ ;  /* 0x0000000402027c10 */ /* 0x004fca000ff9e0ff */
[----:B------:R1:W-:Y:S04]  /*6960*/  STL [R1+0xbc], R2 ;  /* 0x0000bc0201007387 */ /* 0x0003e80000100800 */
[----:B------:R2:W-:Y:S04]  /*6970*/  STL [R1+0xb4], R84 ;  /* 0x0000b45401007387 */ /* 0x0005e80000100800 */
[----:B-1----:R-:W3:Y:S01]  /*6980*/  LDL.LU R2, [R1+0x1c4] ;  /* 0x0001c40001027983 */ /* 0x002ee20000300800 */
[----:B------:R-:W-:Y:S02]  /*6990*/  IADD3.X R102, PT, PT, R102, UR10, RZ, P6, !PT ;  /* 0x0000000a66667c10 */ /* 0x000fe4000b7fe4ff */
[----:B------:R-:W-:Y:S01]  /*69a0*/  IADD3.X R88, PT, PT, R88, UR10, RZ, P5, !PT ;  /* 0x0000000a58587c10 */ /* 0x000fe2000affe4ff */
[----:B------:R-:W-:Y:S01]  /*69b0*/  STL [R1+0x3c], R89 ;  /* 0x00003c5901007387 */ /* 0x000fe20000100800 */
[----:B------:R-:W-:Y:S01]  /*69c0*/  IADD3 R93, P5, PT, R93, UR4, RZ ;  /* 0x000000045d5d7c10 */ /* 0x000fe2000ffbe0ff */
[----:B--2---:R-:W1:Y:S01]  /*69d0*/  LDC R84, c[0x0][0x3a8] ;  /* 0x0000ea00ff547b82 */ /* 0x004e620000000800 */
[----:B------:R-:W-:Y:S01]  /*69e0*/  IADD3 R92, P6, PT, R92, UR4, RZ ;  /* 0x000000045c5c7c10 */ /* 0x000fe2000ffde0ff */
[----:B------:R2:W-:Y:S01]  /*69f0*/  STL [R1+0x74], R102 ;  /* 0x0000746601007387 */ /* 0x0005e20000100800 */
[----:B------:R-:W-:-:S03]  /*6a00*/  IADD3.X R97, PT, PT, R97, UR10, RZ, P0, !PT ;  /* 0x0000000a61617c10 */ /* 0x000fc600087fe4ff */
[----:B------:R-:W-:Y:S01]  /*6a10*/  STL [R1+0x64], R88 ;  /* 0x0000645801007387 */ /* 0x000fe20000100800 */
[----:B------:R-:W-:-:S03]  /*6a20*/  IADD3 R96, P0, PT, R96, UR4, RZ ;  /* 0x0000000460607c10 */ /* 0x000fc6000ff1e0ff */
[----:B--2---:R-:W2:Y:S04]  /*6a30*/  LDL.LU R102, [R1+0x1c0] ;  /* 0x0001c00001667983 */ /* 0x004ea80000300800 */
[----:B------:R-:W-:Y:S04]  /*6a40*/  STL [R1+0xc8], R93 ;  /* 0x0000c85d01007387 */ /* 0x000fe80000100800 */
[----:B------:R-:W-:Y:S01]  /*6a50*/  STL [R1+0xd4], R92 ;  /* 0x0000d45c01007387 */ /* 0x000fe20000100800 */
[----:B---3--:R-:W-:Y:S02]  /*6a60*/  IADD3.X R2, PT, PT, R2, UR10, RZ, P1, !PT ;  /* 0x0000000a02027c10 */ /* 0x008fe40008ffe4ff */
[----:B------:R-:W-:-:S03]  /*6a70*/  IADD3 R3, P1, PT, R3, UR4, RZ ;  /* 0x0000000403037c10 */ /* 0x000fc6000ff3e0ff */
[----:B------:R3:W-:Y:S04]  /*6a80*/  STL [R1+0x9c], R2 ;  /* 0x00009c0201007387 */ /* 0x0007e80000100800 */
[----:B------:R-:W-:Y:S04]  /*6a90*/  STL [R1+0x94], R97 ;  /* 0x0000946101007387 */ /* 0x000fe80000100800 */
[----:B---3--:R-:W3:Y:S04]  /*6aa0*/  LDL.LU R2, [R1+0x1bc] ;  /* 0x0001bc0001027983 */ /* 0x008ee80000300800 */
[----:B------:R-:W-:Y:S04]  /*6ab0*/  STL [R1+0xf0], R96 ;  /* 0x0000f06001007387 */ /* 0x000fe80000100800 */
[----:B------:R0:W-:Y:S04]  /*6ac0*/  STL [R1+0xf8], R3 ;  /* 0x0000f80301007387 */ /* 0x0001e80000100800 */
[----:B0-----:R-:W3:Y:S01]  /*6ad0*/  LDL.LU R3, [R1+0x1b8] ;  /* 0x0001b80001037983 */ /* 0x001ee20000300800 */
[----:B------:R-:W-:-:S02]  /*6ae0*/  IADD3.X R108, PT, PT, R108, UR10, RZ, P2, !PT ;  /* 0x0000000a6c6c7c10 */ /* 0x000fc400097fe4ff */
[----:B------:R-:W-:Y:S02]  /*6af0*/  IADD3 R107, P2, PT, R107, UR4, RZ ;  /* 0x000000046b6b7c10 */ /* 0x000fe4000ff5e0ff */
[----:B------:R-:W-:Y:S02]  /*6b00*/  IADD3.X R106, PT, PT, R106, UR10, RZ, P3, !PT ;  /* 0x0000000a6a6a7c10 */ /* 0x000fe40009ffe4ff */
[----:B------:R-:W-:Y:S01]  /*6b10*/  IADD3 R103, P3, PT, R103, UR4, RZ ;  /* 0x0000000467677c10 */ /* 0x000fe2000ff7e0ff */
[----:B------:R-:W-:Y:S01]  /*6b20*/  STL [R1+0xa4], R108 ;  /* 0x0000a46c01007387 */ /* 0x000fe20000100800 */
[----:B------:R-:W-:Y:S02]  /*6b30*/  IADD3.X R104, PT, PT, R104, UR10, RZ, P4, !PT ;  /* 0x0000000a68687c10 */ /* 0x000fe4000a7fe4ff */
[----:B------:R-:W-:Y:S01]  /*6b40*/  IADD3.X R105, PT, PT, R105, UR10, RZ, P5, !PT ;  /* 0x0000000a69697c10 */ /* 0x000fe2000affe4ff */
[----:B------:R-:W-:Y:S01]  /*6b50*/  STL [R1+0x100], R107 ;  /* 0x0001006b01007387 */ /* 0x000fe20000100800 */
[----:B--2---:R-:W-:-:S03]  /*6b60*/  IADD3.X R102, PT, PT, R102, UR10, RZ, P2, !PT ;  /* 0x0000000a66667c10 */ /* 0x004fc600097fe4ff */
[----:B------:R-:W-:Y:S01]  /*6b70*/  STL [R1+0xb0], R106 ;  /* 0x0000b06a01007387 */ /* 0x000fe20000100800 */
[----:B------:R-:W-:-:S03]  /*6b80*/  IADD3.X R125, PT, PT, R125, UR10, RZ, P0, !PT ;  /* 0x0000000a7d7d7c10 */ /* 0x000fc600087fe4ff */
[----:B------:R-:W-:Y:S01]  /*6b90*/  STL [R1+0x108], R103 ;  /* 0x0001086701007387 */ /* 0x000fe20000100800 */
[----:B----4-:R-:W-:-:S03]  /*6ba0*/  IADD3.X R124, PT, PT, R124, UR10, RZ, P1, !PT ;  /* 0x0000000a7c7c7c10 */ /* 0x010fc60008ffe4ff */
[----:B------:R-:W-:Y:S01]  /*6bb0*/  STL [R1+0xb8], R104 ;  /* 0x0000b86801007387 */ /* 0x000fe20000100800 */
[----:B------:R-:W-:Y:S02]  /*6bc0*/  IADD3.X R109, PT, PT, R109, UR10, RZ, P3, !PT ;  /* 0x0000000a6d6d7c10 */ /* 0x000fe40009ffe4ff */
[----:B---3--:R-:W-:-:S05]  /*6bd0*/  IADD3.X R3, PT, PT, R3, UR10, RZ, P6, !PT ;  /* 0x0000000a03037c10 */ /* 0x008fca000b7fe4ff */
[----:B------:R0:W-:Y:S04]  /*6be0*/  STL [R1+0xcc], R3 ;  /* 0x0000cc0301007387 */ /* 0x0001e80000100800 */
[----:B0-----:R-:W2:Y:S04]  /*6bf0*/  LDL.LU R3, [R1+0x1b4] ;  /* 0x0001b40001037983 */ /* 0x001ea80000300800 */
[----:B------:R-:W-:Y:S04]  /*6c00*/  STL [R1+0xc0], R105 ;  /* 0x0000c06901007387 */ /* 0x000fe80000100800 */
[----:B------:R0:W-:Y:S04]  /*6c10*/  STL [R1+0xfc], R102 ;  /* 0x0000fc6601007387 */ /* 0x0001e80000100800 */
[----:B------:R-:W-:Y:S04]  /*6c20*/  STL [R1+0xdc], R125 ;  /* 0x0000dc7d01007387 */ /* 0x000fe80000100800 */
[----:B0-----:R0:W5:Y:S04]  /*6c30*/  LDL.LU R102, [R1+0x1b0] ;  /* 0x0001b00001667983 */ /* 0x0011680000300800 */
[----:B------:R-:W-:Y:S04]  /*6c40*/  STL [R1+0xf4], R124 ;  /* 0x0000f47c01007387 */ /* 0x000fe80000100800 */
[----:B------:R3:W-:Y:S04]  /*6c50*/  STL [R1+0x104], R109 ;  /* 0x0001046d01007387 */ /* 0x0007e80000100800 */
[----:B---3--:R0:W5:Y:S01]  /*6c60*/  LDL.LU R109, [R1+0x1ac] ;  /* 0x0001ac00016d7983 */ /* 0x0081620000300800 */
[C---:B------:R-:W-:Y:S08]  /*6c70*/  HMMA.16816.F32 R36, R76.reuse, R4, R36 ;  /* 0x000000044c24723c */ /* 0x040ff00000001824 */
[C---:B------:R-:W-:Y:S08]  /*6c80*/  HMMA.16816.F32 R40, R76.reuse, R6, R40 ;  /* 0x000000064c28723c */ /* 0x040ff00000001828 */
[C---:B------:R-:W-:Y:S08]  /*6c90*/  HMMA.16816.F32 R44, R76.reuse, R8, R44 ;  /* 0x000000084c2c723c */ /* 0x040ff0000000182c */
[----:B------:R-:W-:Y:S01]  /*6ca0*/  HMMA.16816.F32 R48, R76, R10, R48 ;  /* 0x0000000a4c30723c */ /* 0x000fe20000001830 */
[----:B------:R-:W-:-:S02]  /*6cb0*/  F2FP.F16.E5M2.UNPACK_B R76, R81 ;  /* 0x00000051ff4c723e */ /* 0x000fc400020004ff */
[----:B------:R-:W-:Y:S02]  /*6cc0*/  F2FP.F16.E5M2.UNPACK_B R77, R83 ;  /* 0x00000053ff4d723e */ /* 0x000fe400020004ff */
[----:B------:R-:W-:Y:S02]  /*6cd0*/  F2FP.F16.E5M2.UNPACK_B R78, R82 ;  /* 0x00000052ff4e723e */ /* 0x000fe400020004ff */
[----:B------:R-:W-:Y:S01]  /*6ce0*/  F2FP.F16.E5M2.UNPACK_B R79, R80 ;  /* 0x00000050ff4f723e */ /* 0x000fe200020004ff */
[----:B------:R-:W-:-:S06]  /*6cf0*/  UIADD3 UR6, UPT, UPT, UR6, -0x1, URZ ;  /* 0xffffffff06067890 */ /* 0x000fcc000fffe0ff */
[----:B------:R-:W-:Y:S01]  /*6d00*/  HMMA.16816.F32 R56, R76, R4, R56 ;  /* 0x000000044c38723c */ /* 0x000fe20000001838 */
[----:B------:R-:W-:-:S07]  /*6d10*/  UISETP.NE.U32.AND UP0, UPT, UR6, URZ, UPT ;  /* 0x000000ff0600728c */ /* 0x000fce000bf05070 */
[C---:B------:R-:W-:Y:S08]  /*6d20*/  HMMA.16816.F32 R64, R76.reuse, R6, R64 ;  /* 0x000000064c40723c */ /* 0x040ff00000001840 */
[C---:B------:R-:W-:Y:S08]  /*6d30*/  HMMA.16816.F32 R68, R76.reuse, R8, R68 ;  /* 0x000000084c44723c */ /* 0x040ff00000001844 */
[----:B------:R-:W-:Y:S01]  /*6d40*/  HMMA.16816.F32 R72, R76, R10, R72 ;  /* 0x0000000a4c48723c */ /* 0x000fe20000001848 */
[----:B-1----:R-:W-:-:S05]  /*6d50*/  IMAD.SHL.U32 R84, R84, 0x40, RZ ;  /* 0x0000004054547824 */ /* 0x002fca00078e00ff */
[----:B------:R-:W-:Y:S01]  /*6d60*/  IADD3 R2, P4, PT, R84, R2, RZ ;  /* 0x0000000254027210 */ /* 0x000fe20007f9e0ff */
[----:B------:R-:W-:-:S03]  /*6d70*/  UIADD3 UR7, UPT, UPT, UR7, -0x40, URZ ;  /* 0xffffffc007077890 */ /* 0x000fc6000fffe0ff */
[----:B--2---:R-:W-:Y:S01]  /*6d80*/  LEA.HI.X.SX32 R3, R84, R3, 0x1, P4 ;  /* 0x0000000354037211 */ /* 0x004fe200020f0eff */
[----:B0-----:R-:W-:Y:S09]  /*6d90*/  BRA.U UP0, `(.L_x_2) ;  /* 0xffffffb500ec7547 */ /* 0x001ff2000b83ffff */
.L_x_1:
[----:B------:R-:W2:Y:S01]  /*6da0*/  LDL.LU R5, [R1+0x19c] ;  /* 0x00019c0001057983 */ /* 0x000ea20000300800 */
[----:B------:R-:W-:Y:S01]  /*6db0*/  F2FP.SATFINITE.E5M2.F32.PACK_AB_MERGE_C R32, R33, R32, RZ ;  /* 0x000000202120723e */ /* 0x000fe200048060ff */
[----:B------:R-:W1:Y:S02]  /*6dc0*/  LDCU.64 UR14, c[0x0][0x398] ;  /* 0x00007300ff0e77ac */ /* 0x000e640008000a00 */
[----:B------:R-:W3:Y:S01]  /*6dd0*/  LDL.LU R4, [R1+0x1a0] ;  /* 0x0001a00001047983 */ /* 0x000ee20000300800 */
[----:B------:R-:W-:Y:S01]  /*6de0*/  F2FP.SATFINITE.E5M2.F32.PACK_AB_MERGE_C R60, R61, R60, RZ ;  /* 0x0000003c3d3c723e */ /* 0x000fe200048060ff */
[----:B------:R-:W4:Y:S01]  /*6df0*/  LDCU UR4, c[0x0][0x3b4] ;  /* 0x00007680ff0477ac */ /* 0x000f220008000800 */
[----:B------:R-:W-:Y:S01]  /*6e00*/  F2FP.SATFINITE.E5M2.F32.PACK_AB_MERGE_C R52, R53, R52, RZ ;  /* 0x000000343534723e */ /* 0x000fe200048060ff */
[----:B------:R-:W4:Y:S01]  /*6e10*/  LDL.LU R10, [R1+0x198] ;  /* 0x00019800010a7983 */ /* 0x000f220000300800 */
[----:B------:R-:W-:Y:S01]  /*6e20*/  F2FP.SATFINITE.E5M2.F32.PACK_AB_MERGE_C R12, R13, R12, RZ ;  /* 0x0000000c0d0c723e */ /* 0x000fe200048060ff */
[----:B------:R-:W0:Y:S01]  /*6e30*/  LDCU UR12, c[0x0][0x39c] ;  /* 0x00007380ff0c77ac */ /* 0x000e220008000800 */
[----:B------:R-:W-:Y:S01]  /*6e40*/  F2FP.SATFINITE.E5M2.F32.PACK_AB_MERGE_C R62, R63, R62, RZ ;  /* 0x0000003e3f3e723e */ /* 0x000fe200048060ff */
[----:B------:R-:W1:Y:S01]  /*6e50*/  LDL.LU R33, [R1+0x194] ;  /* 0x0001940001217983 */ /* 0x000e620000300800 */
[----:B------:R-:W-:Y:S01]  /*6e60*/  F2FP.SATFINITE.E5M2.F32.PACK_AB_MERGE_C R54, R55, R54, RZ ;  /* 0x000000363736723e */ /* 0x000fe200048060ff */
[----:B------:R-:W0:Y:S01]  /*6e70*/  LDCU.64 UR6, c[0x0][0x390] ;  /* 0x00007200ff0677ac */ /* 0x000e220008000a00 */
[----:B------:R-:W-:Y:S01]  /*6e80*/  F2FP.SATFINITE.E5M2.F32.PACK_AB_MERGE_C R14, R15, R14, RZ ;  /* 0x0000000e0f0e723e */ /* 0x000fe200048060ff */
[----:B------:R-:W0:Y:S01]  /*6e90*/  S2R R77, SR_TID.X ;  /* 0x00000000004d7919 */ /* 0x000e220000002100 */
[----:B------:R-:W-:Y:S01]  /*6ea0*/  LOP3.LUT R60, R60, 0xffff, RZ, 0xc0, !PT ;  /* 0x0000ffff3c3c7812 */ /* 0x000fe200078ec0ff */
[----:B------:R-:W0:Y:S01]  /*6eb0*/  LDCU UR10, c[0x0][0x39c] ;  /* 0x00007380ff0a77ac */ /* 0x000e220008000800 */
[----:B------:R-:W-:-:S02]  /*6ec0*/  LOP3.LUT R78, R12, 0xffff, RZ, 0xc0, !PT ;  /* 0x0000ffff0c4e7812 */ /* 0x000fc400078ec0ff */
[----:B------:R-:W-:Y:S01]  /*6ed0*/  LOP3.LUT R13, R52, 0xffff, RZ, 0xc0, !PT ;  /* 0x0000ffff340d7812 */ /* 0x000fe200078ec0ff */
[----:B------:R-:W0:Y:S01]  /*6ee0*/  LDCU UR13, c[0x0][0x39c] ;  /* 0x00007380ff0d77ac */ /* 0x000e220008000800 */
[----:B------:R-:W-:Y:S02]  /*6ef0*/  F2FP.SATFINITE.E5M2.F32.PACK_AB_MERGE_C R20, R21, R20, RZ ;  /* 0x000000141514723e */ /* 0x000fe400048060ff */
[----:B------:R-:W-:Y:S01]  /*6f00*/  F2FP.SATFINITE.E5M2.F32.PACK_AB_MERGE_C R24, R25, R24, RZ ;  /* 0x000000181918723e */ /* 0x000fe200048060ff */
[----:B------:R-:W0:Y:S01]  /*6f10*/  LDCU UR11, c[0x0][0x39c] ;  /* 0x00007380ff0b77ac */ /* 0x000e220008000800 */
[----:B------:R-:W-:Y:S02]  /*6f20*/  F2FP.SATFINITE.E5M2.F32.PACK_AB_MERGE_C R28, R29, R28, RZ ;  /* 0x0000001c1d1c723e */ /* 0x000fe400048060ff */
[----:B------:R-:W-:Y:S02]  /*6f30*/  F2FP.SATFINITE.E5M2.F32.PACK_AB_MERGE_C R36, R37, R36, RZ ;  /* 0x000000242524723e */ /* 0x000fe400048060ff */
[----:B------:R-:W-:-:S02]  /*6f40*/  F2FP.SATFINITE.E5M2.F32.PACK_AB_MERGE_C R40, R41, R40, RZ ;  /* 0x000000282928723e */ /* 0x000fc400048060ff */
[----:B------:R-:W-:Y:S02]  /*6f50*/  F2FP.SATFINITE.E5M2.F32.PACK_AB_MERGE_C R44, R45, R44, RZ ;  /* 0x0000002c2d2c723e */ /* 0x000fe400048060ff */
[----:B------:R-:W-:Y:S02]  /*6f60*/  F2FP.SATFINITE.E5M2.F32.PACK_AB_MERGE_C R22, R23, R22, RZ ;  /* 0x000000161716723e */ /* 0x000fe400048060ff */
[----:B------:R-:W-:Y:S02]  /*6f70*/  F2FP.SATFINITE.E5M2.F32.PACK_AB_MERGE_C R26, R27, R26, RZ ;  /* 0x0000001a1b1a723e */ /* 0x000fe400048060ff */
[----:B------:R-:W-:Y:S02]  /*6f80*/  F2FP.SATFINITE.E5M2.F32.PACK_AB_MERGE_C R30, R31, R30, RZ ;  /* 0x0000001e1f1e723e */ /* 0x000fe400048060ff */
[----:B------:R-:W-:Y:S02]  /*6f90*/  F2FP.SATFINITE.E5M2.F32.PACK_AB_MERGE_C R38, R39, R38, RZ ;  /* 0x000000262726723e */ /* 0x000fe400048060ff */
[----:B------:R-:W-:-:S02]  /*6fa0*/  F2FP.SATFINITE.E5M2.F32.PACK_AB_MERGE_C R42, R43, R42, RZ ;  /* 0x0000002a2b2a723e */ /* 0x000fc400048060ff */
[----:B------:R-:W-:Y:S02]  /*6fb0*/  F2FP.SATFINITE.E5M2.F32.PACK_AB_MERGE_C R46, R47, R46, RZ ;  /* 0x0000002e2f2e723e */ /* 0x000fe400048060ff */
[----:B------:R-:W-:Y:S01]  /*6fc0*/  F2FP.SATFINITE.E5M2.F32.PACK_AB_MERGE_C R56, R57, R56, RZ ;  /* 0x000000383938723e */ /* 0x000fe200048060ff */
[----:B0----5:R-:W-:Y:S01]  /*6fd0*/  IMAD.SHL.U32 R0, R77, 0x200, RZ ;  /* 0x000002004d007824 */ /* 0x021fe200078e00ff */
[----:B------:R-:W-:Y:S02]  /*6fe0*/  F2FP.SATFINITE.E5M2.F32.PACK_AB_MERGE_C R64, R65, R64, RZ ;  /* 0x000000404140723e */ /* 0x000fe400048060ff */
[----:B------:R-:W-:Y:S02]  /*6ff0*/  F2FP.SATFINITE.E5M2.F32.PACK_AB_MERGE_C R68, R69, R68, RZ ;  /* 0x000000444544723e */ /* 0x000fe400048060ff */
[----:B------:R-:W-:Y:S02]  /*7000*/  LOP3.LUT R0, R0, 0x1000, RZ, 0xc0, !PT ;  /* 0x0000100000007812 */ /* 0x000fe400078ec0ff */
[----:B------:R-:W-:-:S02]  /*7010*/  PRMT R7, R78, 0x3340, R1 ;  /* 0x000033404e077816 */ /* 0x000fc40000000001 */
[----:B------:R-:W-:Y:S02]  /*7020*/  LOP3.LUT R62, R62, 0xffff, RZ, 0xc0, !PT ;  /* 0x0000ffff3e3e7812 */ /* 0x000fe400078ec0ff */
[----:B------:R-:W-:Y:S02]  /*7030*/  LOP3.LUT R15, R54, 0xffff, RZ, 0xc0, !PT ;  /* 0x0000ffff360f7812 */ /* 0x000fe400078ec0ff */
[----:B------:R-:W-:Y:S02]  /*7040*/  LOP3.LUT R52, R14, 0xffff, RZ, 0xc0, !PT ;  /* 0x0000ffff0e347812 */ /* 0x000fe400078ec0ff */
[----:B------:R-:W-:Y:S02]  /*7050*/  LOP3.LUT R21, R20, 0xffff, RZ, 0xc0, !PT ;  /* 0x0000ffff14157812 */ /* 0x000fe400078ec0ff */
[----:B------:R-:W-:Y:S02]  /*7060*/  LOP3.LUT R24, R24, 0xffff, RZ, 0xc0, !PT ;  /* 0x0000ffff18187812 */ /* 0x000fe400078ec0ff */
[----:B------:R-:W-:-:S02]  /*7070*/  LOP3.LUT R28, R28, 0xffff, RZ, 0xc0, !PT ;  /* 0x0000ffff1c1c7812 */ /* 0x000fc400078ec0ff */
[----:B------:R-:W-:Y:S02]  /*7080*/  LOP3.LUT R36, R36, 0xffff, RZ, 0xc0, !PT ;  /* 0x0000ffff24247812 */ /* 0x000fe400078ec0ff */
[----:B------:R-:W-:Y:S02]  /*7090*/  LOP3.LUT R25, R40, 0xffff, RZ, 0xc0, !PT ;  /* 0x0000ffff28197812 */ /* 0x000fe400078ec0ff */
[----:B------:R-:W-:Y:S02]  /*70a0*/  LOP3.LUT R44, R44, 0xffff, RZ, 0xc0, !PT ;  /* 0x0000ffff2c2c7812 */ /* 0x000fe400078ec0ff */
[----:B------:R-:W-:Y:S02]  /*70b0*/  PRMT R6, R62, 0x3340, R15 ;  /* 0x000033403e067816 */ /* 0x000fe4000000000f */
[----:B------:R-:W-:Y:S02]  /*70c0*/  LOP3.LUT R23, R22, 0xffff, RZ, 0xc0, !PT ;  /* 0x0000ffff16177812 */ /* 0x000fe400078ec0ff */
[----:B------:R-:W-:-:S02]  /*70d0*/  LOP3.LUT R26, R26, 0xffff, RZ, 0xc0, !PT ;  /* 0x0000ffff1a1a7812 */ /* 0x000fc400078ec0ff */
[----:B------:R-:W-:Y:S02]  /*70e0*/  LOP3.LUT R30, R30, 0xffff, RZ, 0xc0, !PT ;  /* 0x0000ffff1e1e7812 */ /* 0x000fe400078ec0ff */
[----:B------:R-:W-:Y:S02]  /*70f0*/  PRMT R11, R44, 0x3340, R1 ;  /* 0x000033402c0b7816 */ /* 0x000fe40000000001 */
[----:B------:R-:W-:Y:S02]  /*7100*/  PRMT R8, R36, 0x3340, R25 ;  /* 0x0000334024087816 */ /* 0x000fe40000000019 */
[----:B------:R-:W-:Y:S02]  /*7110*/  F2FP.SATFINITE.E5M2.F32.PACK_AB_MERGE_C R58, R59, R58, RZ ;  /* 0x0000003a3b3a723e */ /* 0x000fe400048060ff */
[----:B------:R-:W-:Y:S02]  /*7120*/  F2FP.SATFINITE.E5M2.F32.PACK_AB_MERGE_C R66, R67, R66, RZ ;  /* 0x000000424342723e */ /* 0x000fe400048060ff */
[----:B------:R-:W-:-:S02]  /*7130*/  F2FP.SATFINITE.E5M2.F32.PACK_AB_MERGE_C R70, R71, R70, RZ ;  /* 0x000000464746723e */ /* 0x000fc400048060ff */
[----:B------:R-:W-:Y:S02]  /*7140*/  LOP3.LUT R38, R38, 0xffff, RZ, 0xc0, !PT ;  /* 0x0000ffff26267812 */ /* 0x000fe400078ec0ff */
[----:B------:R-:W-:Y:S02]  /*7150*/  LOP3.LUT R27, R42, 0xffff, RZ, 0xc0, !PT ;  /* 0x0000ffff2a1b7812 */ /* 0x000fe400078ec0ff */
[----:B------:R-:W-:Y:S02]  /*7160*/  LOP3.LUT R46, R46, 0xffff, RZ, 0xc0, !PT ;  /* 0x0000ffff2e2e7812 */ /* 0x000fe400078ec0ff */
[----:B------:R-:W-:Y:S02]  /*7170*/  LOP3.LUT R56, R56, 0xffff, RZ, 0xc0, !PT ;  /* 0x0000ffff38387812 */ /* 0x000fe400078ec0ff */
[----:B------:R-:W-:Y:S02]  /*7180*/  LOP3.LUT R29, R64, 0xffff, RZ, 0xc0, !PT ;  /* 0x0000ffff401d7812 */ /* 0x000fe400078ec0ff */
[----:B------:R-:W-:-:S02]  /*7190*/  LOP3.LUT R68, R68, 0xffff, RZ, 0xc0, !PT ;  /* 0x0000ffff44447812 */ /* 0x000fc400078ec0ff */
[--C-:B------:R-:W-:Y:S02]  /*71a0*/  PRMT R9, R30, 0x3340, R1.reuse ;  /* 0x000033401e097816 */ /* 0x100fe40000000001 */
[----:B------:R-:W-:Y:S02]  /*71b0*/  LOP3.LUT R58, R58, 0xffff, RZ, 0xc0, !PT ;  /* 0x0000ffff3a3a7812 */ /* 0x000fe400078ec0ff */
[----:B------:R-:W-:Y:S02]  /*71c0*/  LOP3.LUT R70, R70, 0xffff, RZ, 0xc0, !PT ;  /* 0x0000ffff46467812 */ /* 0x000fe400078ec0ff */
[----:B------:R-:W-:Y:S02]  /*71d0*/  LOP3.LUT R31, R66, 0xffff, RZ, 0xc0, !PT ;  /* 0x0000ffff421f7812 */ /* 0x000fe400078ec0ff */
[--C-:B------:R-:W-:Y:S02]  /*71e0*/  PRMT R12, R68, 0x3340, R1.reuse ;  /* 0x00003340440c7816 */ /* 0x100fe40000000001 */
[----:B------:R-:W-:-:S02]  /*71f0*/  PRMT R14, R70, 0x3340, R1 ;  /* 0x00003340460e7816 */ /* 0x000fc40000000001 */
[----:B------:R-:W-:Y:S02]  /*7200*/  F2FP.SATFINITE.E5M2.F32.PACK_AB_MERGE_C R16, R17, R16, RZ ;  /* 0x000000101110723e */ /* 0x000fe400048060ff */
[----:B------:R-:W-:Y:S02]  /*7210*/  F2FP.SATFINITE.E5M2.F32.PACK_AB_MERGE_C R18, R19, R18, RZ ;  /* 0x000000121312723e */ /* 0x000fe400048060ff */
[----:B------:R-:W-:Y:S02]  /*7220*/  F2FP.SATFINITE.E5M2.F32.PACK_AB_MERGE_C R34, R35, R34, RZ ;  /* 0x000000222322723e */ /* 0x000fe400048060ff */
[----:B------:R-:W-:Y:S02]  /*7230*/  LOP3.LUT R32, R32, 0xffff, RZ, 0xc0, !PT ;  /* 0x0000ffff20207812 */ /* 0x000fe400078ec0ff */
[----:B------:R-:W-:Y:S02]  /*7240*/  F2FP.SATFINITE.E5M2.F32.PACK_AB_MERGE_C R48, R49, R48, RZ ;  /* 0x000000303130723e */ /* 0x000fe400048060ff */
[----:B------:R-:W-:-:S02]  /*7250*/  F2FP.SATFINITE.E5M2.F32.PACK_AB_MERGE_C R50, R51, R50, RZ ;  /* 0x000000323332723e */ /* 0x000fc400048060ff */
[----:B------:R-:W-:Y:S02]  /*7260*/  F2FP.SATFINITE.E5M2.F32.PACK_AB_MERGE_C R72, R73, R72, RZ ;  /* 0x000000484948723e */ /* 0x000fe400048060ff */
[----:B------:R-:W-:Y:S02]  /*7270*/  F2FP.SATFINITE.E5M2.F32.PACK_AB_MERGE_C R74, R75, R74, RZ ;  /* 0x0000004a4b4a723e */ /* 0x000fe400048060ff */
[----:B------:R-:W-:Y:S02]  /*7280*/  LOP3.LUT R50, R50, 0xffff, RZ, 0xc0, !PT ;  /* 0x0000ffff32327812 */ /* 0x000fe400078ec0ff */
[----:B------:R-:W-:Y:S02]  /*7290*/  LOP3.LUT R74, R74, 0xffff, RZ, 0xc0, !PT ;  /* 0x0000ffff4a4a7812 */ /* 0x000fe400078ec0ff */
[----:B--2---:R-:W-:-:S04]  /*72a0*/  LOP3.LUT R3, R5, 0x80, RZ, 0xc0, !PT ;  /* 0x0000008005037812 */ /* 0x004fc800078ec0ff */
[----:B------:R-:W-:Y:S01]  /*72b0*/  IADD3 R2, PT, PT, R3, UR5, R0 ;  /* 0x0000000503027c10 */ /* 0x000fe2000fffe000 */
[----:B------:R-:W-:Y:S01]  /*72c0*/  IMAD.SHL.U32 R0, R77, 0x100, RZ ;  /* 0x000001004d007824 */ /* 0x000fe200078e00ff */
[----:B---3--:R-:W-:Y:S02]  /*72d0*/  LOP3.LUT R3, R4, 0x70, RZ, 0xc0, !PT ;  /* 0x0000007004037812 */ /* 0x008fe400078ec0ff */
[----:B------:R-:W-:Y:S02]  /*72e0*/  PRMT R4, R60, 0x3340, R13 ;  /* 0x000033403c047816 */ /* 0x000fe4000000000d */
[----:B------:R-:W-:Y:S02]  /*72f0*/  LOP3.LUT R0, R0, 0x6000, RZ, 0xc0, !PT ;  /* 0x0000600000007812 */ /* 0x000fe400078ec0ff */
[----:B------:R-:W-:Y:S02]  /*7300*/  PRMT R4, R4, 0x5410, R7 ;  /* 0x0000541004047816 */ /* 0x000fe40000000007 */
[----:B------:R-:W-:-:S02]  /*7310*/  IADD3 R5, PT, PT, R3, R2, R0 ;  /* 0x0000000203057210 */ /* 0x000fc40007ffe000 */
[--C-:B------:R-:W-:Y:S02]  /*7320*/  PRMT R3, R52, 0x3340, R1.reuse ;  /* 0x0000334034037816 */ /* 0x100fe40000000001 */
[----:B------:R-:W-:Y:S02]  /*7330*/  PRMT R7, R28, 0x3340, R1 ;  /* 0x000033401c077816 */ /* 0x000fe40000000001 */
[----:B------:R-:W-:Y:S02]  /*7340*/  PRMT R0, R21, 0x3340, R24 ;  /* 0x0000334015007816 */ /* 0x000fe40000000018 */
[----:B------:R-:W-:Y:S02]  /*7350*/  PRMT R6, R6, 0x5410, R3 ;  /* 0x0000541006067816 */ /* 0x000fe40000000003 */
[----:B------:R-:W-:Y:S02]  /*7360*/  PRMT R3, R0, 0x5410, R7 ;  /* 0x0000541000037816 */ /* 0x000fe40000000007 */
[----:B------:R-:W-:-:S02]  /*7370*/  PRMT R2, R23, 0x3340, R26 ;  /* 0x0000334017027816 */ /* 0x000fc4000000001a */
[----:B------:R-:W-:Y:S02]  /*7380*/  PRMT R0, R8, 0x5410, R11 ;  /* 0x0000541008007816 */ /* 0x000fe4000000000b */
[----:B------:R-:W-:Y:S02]  /*7390*/  PRMT R8, R46, 0x3340, R1 ;  /* 0x000033402e087816 */ /* 0x000fe40000000001 */
[----:B------:R-:W-:Y:S02]  /*73a0*/  PRMT R11, R38, 0x3340, R27 ;  /* 0x00003340260b7816 */ /* 0x000fe4000000001b */
[----:B------:R-:W-:Y:S02]  /*73b0*/  PRMT R7, R56, 0x3340, R29 ;  /* 0x0000334038077816 */ /* 0x000fe4000000001d */
[----:B------:R-:W-:Y:S02]  /*73c0*/  PRMT R2, R2, 0x5410, R9 ;  /* 0x0000541002027816 */ /* 0x000fe40000000009 */
[----:B----4-:R-:W-:-:S02]  /*73d0*/  LOP3.LUT R10, R10, 0x300, RZ, 0xc0, !PT ;  /* 0x000003000a0a7812 */ /* 0x010fc400078ec0ff */
[----:B------:R-:W-:Y:S02]  /*73e0*/  PRMT R9, R58, 0x3340, R31 ;  /* 0x000033403a097816 */ /* 0x000fe4000000001f */
[----:B------:R-:W-:Y:S02]  /*73f0*/  PRMT R11, R11, 0x5410, R8 ;  /* 0x000054100b0b7816 */ /* 0x000fe40000000008 */
[----:B------:R-:W-:Y:S02]  /*7400*/  PRMT R8, R7, 0x5410, R12 ;  /* 0x0000541007087816 */ /* 0x000fe4000000000c */
[----:B------:R-:W-:Y:S01]  /*7410*/  SHF.R.U32.HI R12, RZ, 0x8, R13 ;  /* 0x00000008ff0c7819 */ /* 0x000fe2000001160d */
[----:B------:R-:W-:Y:S01]  /*7420*/  IMAD.IADD R10, R10, 0x1, R5 ;  /* 0x000000010a0a7824 */ /* 0x000fe200078e0205 */
[----:B------:R-:W-:Y:S02]  /*7430*/  SHF.R.U32.HI R7, RZ, 0x8, R62 ;  /* 0x00000008ff077819 */ /* 0x000fe4000001163e */
[----:B------:R-:W-:-:S02]  /*7440*/  SHF.R.U32.HI R13, RZ, 0x8, R15 ;  /* 0x00000008ff0d7819 */ /* 0x000fc4000001160f */
[----:B------:R-:W-:Y:S02]  /*7450*/  PRMT R9, R9, 0x5410, R14 ;  /* 0x0000541009097816 */ /* 0x000fe4000000000e */
[----:B------:R-:W-:Y:S02]  /*7460*/  SHF.R.U32.HI R5, RZ, 0x8, R60 ;  /* 0x00000008ff057819 */ /* 0x000fe4000001163c */
[----:B------:R-:W-:Y:S02]  /*7470*/  SHF.R.U32.HI R14, RZ, 0x8, R78 ;  /* 0x00000008ff0e7819 */ /* 0x000fe4000001164e */
[----:B------:R-:W-:Y:S02]  /*7480*/  SHF.R.U32.HI R15, RZ, 0x8, R52 ;  /* 0x00000008ff0f7819 */ /* 0x000fe40000011634 */
[----:B------:R-:W-:Y:S02]  /*7490*/  LOP3.LUT R13, R13, 0xffff, RZ, 0xc0, !PT ;  /* 0x0000ffff0d0d7812 */ /* 0x000fe400078ec0ff */
[----:B------:R-:W-:-:S02]  /*74a0*/  LOP3.LUT R22, R7, 0xffff, RZ, 0xc0, !PT ;  /* 0x0000ffff07167812 */ /* 0x000fc400078ec0ff */
[----:B------:R-:W-:Y:S02]  /*74b0*/  LOP3.LUT R12, R12, 0xffff, RZ, 0xc0, !PT ;  /* 0x0000ffff0c0c7812 */ /* 0x000fe400078ec0ff */
[----:B------:R-:W-:Y:S02]  /*74c0*/  LOP3.LUT R5, R5, 0xffff, RZ, 0xc0, !PT ;  /* 0x0000ffff05057812 */ /* 0x000fe400078ec0ff */
[----:B------:R-:W-:Y:S02]  /*74d0*/  LOP3.LUT R14, R14, 0xffff, RZ, 0xc0, !PT ;  /* 0x0000ffff0e0e7812 */ /* 0x000fe400078ec0ff */
[----:B------:R-:W-:Y:S02]  /*74e0*/  LOP3.LUT R15, R15, 0xffff, RZ, 0xc0, !PT ;  /* 0x0000ffff0f0f7812 */ /* 0x000fe400078ec0ff */
[----:B------:R-:W-:Y:S02]  /*74f0*/  PRMT R22, R22, 0x3340, R13 ;  /* 0x0000334016167816 */ /* 0x000fe4000000000d */
[----:B------:R-:W-:-:S02]  /*7500*/  SHF.R.U32.HI R7, RZ, 0x8, R23 ;  /* 0x00000008ff077819 */ /* 0x000fc40000011617 */
[----:B------:R-:W-:Y:S02]  /*7510*/  SHF.R.U32.HI R13, RZ, 0x8, R26 ;  /* 0x00000008ff0d7819 */ /* 0x000fe4000001161a */
[----:B------:R-:W-:Y:S02]  /*7520*/  PRMT R17, R5, 0x3340, R12 ;  /* 0x0000334005117816 */ /* 0x000fe4000000000c */
[----:B------:R-:W-:Y:S02]  /*7530*/  PRMT R20, R14, 0x3340, R1 ;  /* 0x000033400e147816 */ /* 0x000fe40000000001 */
[----:B------:R-:W-:Y:S02]  /*7540*/  SHF.R.U32.HI R5, RZ, 0x8, R21 ;  /* 0x00000008ff057819 */ /* 0x000fe40000011615 */
[----:B------:R-:W-:Y:S02]  /*7550*/  SHF.R.U32.HI R12, RZ, 0x8, R24 ;  /* 0x00000008ff0c7819 */ /* 0x000fe40000011618 */
[----:B------:R-:W-:-:S02]  /*7560*/  SHF.R.U32.HI R14, RZ, 0x8, R28 ;  /* 0x00000008ff0e7819 */ /* 0x000fc4000001161c */
[----:B------:R-:W-:Y:S02]  /*7570*/  PRMT R19, R15, 0x3340, R76 ;  /* 0x000033400f137816 */ /* 0x000fe4000000004c */
[----:B------:R-:W-:Y:S02]  /*7580*/  SHF.R.U32.HI R15, RZ, 0x8, R30 ;  /* 0x00000008ff0f7819 */ /* 0x000fe4000001161e */
[----:B------:R-:W-:Y:S02]  /*7590*/  LOP3.LUT R13, R13, 0xffff, RZ, 0xc0, !PT ;  /* 0x0000ffff0d0d7812 */ /* 0x000fe400078ec0ff */
[----:B------:R-:W-:Y:S02]  /*75a0*/  LOP3.LUT R26, R7, 0xffff, RZ, 0xc0, !PT ;  /* 0x0000ffff071a7812 */ /* 0x000fe400078ec0ff */
[----:B------:R-:W-:Y:S02]  /*75b0*/  LOP3.LUT R12, R12, 0xffff, RZ, 0xc0, !PT ;  /* 0x0000ffff0c0c7812 */ /* 0x000fe400078ec0ff */
[----:B------:R-:W-:-:S02]  /*75c0*/  LOP3.LUT R5, R5, 0xffff, RZ, 0xc0, !PT ;  /* 0x0000ffff05057812 */ /* 0x000fc400078ec0ff */
[----:B------:R-:W-:Y:S02]  /*75d0*/  LOP3.LUT R14, R14, 0xffff, RZ, 0xc0, !PT ;  /* 0x0000ffff0e0e7812 */ /* 0x000fe400078ec0ff */
[----:B------:R-:W-:Y:S02]  /*75e0*/  LOP3.LUT R15, R15, 0xffff, RZ, 0xc0, !PT ;  /* 0x0000ffff0f0f7812 */ /* 0x000fe400078ec0ff */
[----:B------:R-:W-:Y:S02]  /*75f0*/  PRMT R26, R26, 0x3340, R13 ;  /* 0x000033401a1a7816 */ /* 0x000fe4000000000d */
[----:B------:R-:W-:Y:S02]  /*7600*/  SHF.R.U32.HI R7, RZ, 0x8, R38 ;  /* 0x00000008ff077819 */ /* 0x000fe40000011626 */
[----:B------:R-:W-:Y:S02]  /*7610*/  SHF.R.U32.HI R13, RZ, 0x8, R27 ;  /* 0x00000008ff0d7819 */ /* 0x000fe4000001161b */
[----:B------:R-:W-:-:S02]  /*7620*/  PRMT R21, R5, 0x3340, R12 ;  /* 0x0000334005157816 */ /* 0x000fc4000000000c */
[----:B------:R-:W-:Y:S02]  /*7630*/  PRMT R24, R14, 0x3340, R1 ;  /* 0x000033400e187816 */ /* 0x000fe40000000001 */
[----:B------:R-:W-:Y:S02]  /*7640*/  SHF.R.U32.HI R5, RZ, 0x8, R36 ;  /* 0x00000008ff057819 */ /* 0x000fe40000011624 */
[----:B------:R-:W-:Y:S02]  /*7650*/  SHF.R.U32.HI R12, RZ, 0x8, R25 ;  /* 0x00000008ff0c7819 */ /* 0x000fe40000011619 */
[----:B------:R-:W-:Y:S02]  /*7660*/  SHF.R.U32.HI R14, RZ, 0x8, R44 ;  /* 0x00000008ff0e7819 */ /* 0x000fe4000001162c */
[----:B------:R-:W-:Y:S02]  /*7670*/  PRMT R23, R15, 0x3340, R76 ;  /* 0x000033400f177816 */ /* 0x000fe4000000004c */
[----:B------:R-:W-:-:S02]  /*7680*/  SHF.R.U32.HI R15, RZ, 0x8, R46 ;  /* 0x00000008ff0f7819 */ /* 0x000fc4000001162e */
[----:B------:R-:W-:Y:S02]  /*7690*/  LOP3.LUT R13, R13, 0xffff, RZ, 0xc0, !PT ;  /* 0x0000ffff0d0d7812 */ /* 0x000fe400078ec0ff */
[----:B------:R-:W-:Y:S02]  /*76a0*/  LOP3.LUT R30, R7, 0xffff, RZ, 0xc0, !PT ;  /* 0x0000ffff071e7812 */ /* 0x000fe400078ec0ff */
[----:B------:R-:W-:Y:S02]  /*76b0*/  LOP3.LUT R12, R12, 0xffff, RZ, 0xc0, !PT ;  /* 0x0000ffff0c0c7812 */ /* 0x000fe400078ec0ff */
[----:B------:R-:W-:Y:S02]  /*76c0*/  LOP3.LUT R5, R5, 0xffff, RZ, 0xc0, !PT ;  /* 0x0000ffff05057812 */ /* 0x000fe400078ec0ff */
[----:B------:R-:W-:Y:S02]  /*76d0*/  LOP3.LUT R14, R14, 0xffff, RZ, 0xc0, !PT ;  /* 0x0000ffff0e0e7812 */ /* 0x000fe400078ec0ff */
[----:B------:R-:W-:-:S02]  /*76e0*/  LOP3.LUT R36, R15, 0xffff, RZ, 0xc0, !PT ;  /* 0x0000ffff0f247812 */ /* 0x000fc400078ec0ff */
[----:B------:R-:W-:Y:S02]  /*76f0*/  PRMT R30, R30, 0x3340, R13 ;  /* 0x000033401e1e7816 */ /* 0x000fe4000000000d */
[----:B------:R-:W-:Y:S02]  /*7700*/  SHF.R.U32.HI R7, RZ, 0x8, R58 ;  /* 0x00000008ff077819 */ /* 0x000fe4000001163a */
[----:B------:R-:W-:Y:S02]  /*7710*/  SHF.R.U32.HI R13, RZ, 0x8, R31 ;  /* 0x00000008ff0d7819 */ /* 0x000fe4000001161f */
[----:B------:R-:W-:Y:S02]  /*7720*/  SHF.R.U32.HI R15, RZ, 0x8, R70 ;  /* 0x00000008ff0f7819 */ /* 0x000fe40000011646 */
[----:B------:R-:W-:Y:S02]  /*7730*/  PRMT R25, R5, 0x3340, R12 ;  /* 0x0000334005197816 */ /* 0x000fe4000000000c */
[----:B------:R-:W-:-:S02]  /*7740*/  PRMT R28, R14, 0x3340, R1 ;  /* 0x000033400e1c7816 */ /* 0x000fc40000000001 */
[----:B------:R-:W-:Y:S02]  /*7750*/  SHF.R.U32.HI R5, RZ, 0x8, R56 ;  /* 0x00000008ff057819 */ /* 0x000fe40000011638 */
[----:B------:R-:W-:Y:S02]  /*7760*/  SHF.R.U32.HI R12, RZ, 0x8, R29 ;  /* 0x00000008ff0c7819 */ /* 0x000fe4000001161d */
[----:B------:R-:W-:Y:S02]  /*7770*/  SHF.R.U32.HI R14, RZ, 0x8, R68 ;  /* 0x00000008ff0e7819 */ /* 0x000fe40000011644 */
[----:B------:R-:W-:Y:S02]  /*7780*/  PRMT R27, R36, 0x3340, R1 ;  /* 0x00003340241b7816 */ /* 0x000fe40000000001 */
[----:B------:R-:W-:Y:S02]  /*7790*/  LOP3.LUT R13, R13, 0xffff, RZ, 0xc0, !PT ;  /* 0x0000ffff0d0d7812 */ /* 0x000fe400078ec0ff */
[----:B------:R-:W-:-:S02]  /*77a0*/  LOP3.LUT R36, R7, 0xffff, RZ, 0xc0, !PT ;  /* 0x0000ffff07247812 */ /* 0x000fc400078ec0ff */
[----:B------:R-:W-:Y:S02]  /*77b0*/  LOP3.LUT R38, R15, 0xffff, RZ, 0xc0, !PT ;  /* 0x0000ffff0f267812 */ /* 0x000fe400078ec0ff */
[----:B------:R-:W-:Y:S02]  /*77c0*/  LOP3.LUT R12, R12, 0xffff, RZ, 0xc0, !PT ;  /* 0x0000ffff0c0c7812 */ /* 0x000fe400078ec0ff */
[----:B------:R-:W-:Y:S02]  /*77d0*/  LOP3.LUT R5, R5, 0xffff, RZ, 0xc0, !PT ;  /* 0x0000ffff05057812 */ /* 0x000fe400078ec0ff */
[----:B------:R-:W-:Y:S02]  /*77e0*/  LOP3.LUT R14, R14, 0xffff, RZ, 0xc0, !PT ;  /* 0x0000ffff0e0e7812 */ /* 0x000fe400078ec0ff */
[----:B------:R-:W-:Y:S02]  /*77f0*/  PRMT R13, R36, 0x3340, R13 ;  /* 0x00003340240d7816 */ /* 0x000fe4000000000d */
[----:B------:R-:W-:-:S02]  /*7800*/  PRMT R38, R38, 0x3340, R1 ;  /* 0x0000334026267816 */ /* 0x000fc40000000001 */
[----:B------:R-:W-:Y:S02]  /*7810*/  PRMT R12, R5, 0x3340, R12 ;  /* 0x00003340050c7816 */ /* 0x000fe4000000000c */
[----:B------:R-:W-:Y:S02]  /*7820*/  PRMT R7, R14, 0x3340, R1 ;  /* 0x000033400e077816 */ /* 0x000fe40000000001 */
[----:B------:R-:W-:Y:S02]  /*7830*/  PRMT R26, R26, 0x5410, R23 ;  /* 0x000054101a1a7816 */ /* 0x000fe40000000017 */
[----:B------:R-:W-:Y:S02]  /*7840*/  PRMT R28, R25, 0x5410, R28 ;  /* 0x00005410191c7816 */ /* 0x000fe4000000001c */
[----:B------:R-:W-:Y:S01]  /*7850*/  PRMT R20, R17, 0x5410, R20 ;  /* 0x0000541011147816 */ /* 0x000fe20000000014 */
[----:B------:R-:W0:Y:S01]  /*7860*/  S2R R25, SR_TID.X ;  /* 0x0000000000197919 */ /* 0x000e220000002100 */
[----:B------:R-:W-:-:S02]  /*7870*/  LOP3.LUT R5, R16, 0xffff, RZ, 0xc0, !PT ;  /* 0x0000ffff10057812 */ /* 0x000fc400078ec0ff */
[----:B------:R-:W-:Y:S02]  /*7880*/  PRMT R23, R13, 0x5410, R38 ;  /* 0x000054100d177816 */ /* 0x000fe40000000026 */
[----:B------:R-:W-:Y:S02]  /*7890*/  PRMT R17, R21, 0x5410, R24 ;  /* 0x0000541015117816 */ /* 0x000fe40000000018 */
[----:B------:R-:W-:Y:S02]  /*78a0*/  LOP3.LUT R13, R34, 0xffff, RZ, 0xc0, !PT ;  /* 0x0000ffff220d7812 */ /* 0x000fe400078ec0ff */
[----:B------:R-:W-:Y:S02]  /*78b0*/  PRMT R16, R3, 0x4210, R32 ;  /* 0x0000421003107816 */ /* 0x000fe40000000020 */
[----:B------:R-:W-:Y:S02]  /*78c0*/  PRMT R24, R12, 0x5410, R7 ;  /* 0x000054100c187816 */ /* 0x000fe40000000007 */
[----:B------:R-:W-:-:S02]  /*78d0*/  LOP3.LUT R3, R48, 0xffff, RZ, 0xc0, !PT ;  /* 0x0000ffff30037812 */ /* 0x000fc400078ec0ff */
[----:B------:R-:W-:Y:S02]  /*78e0*/  LOP3.LUT R7, R18, 0xffff, RZ, 0xc0, !PT ;  /* 0x0000ffff12077812 */ /* 0x000fe400078ec0ff */
[----:B------:R-:W-:Y:S02]  /*78f0*/  PRMT R22, R22, 0x5410, R19 ;  /* 0x0000541016167816 */ /* 0x000fe40000000013 */
[--C-:B------:R-:W-:Y:S02]  /*7900*/  PRMT R18, R2, 0x4210, R13.reuse ;  /* 0x0000421002127816 */ /* 0x100fe4000000000d */
[----:B------:R-:W-:Y:S02]  /*7910*/  PRMT R19, R26, 0x5210, R13 ;  /* 0x000052101a137816 */ /* 0x000fe4000000000d */
[----:B------:R-:W-:Y:S02]  /*7920*/  PRMT R15, R30, 0x5410, R27 ;  /* 0x000054101e0f7816 */ /* 0x000fe4000000001b */
[----:B------:R-:W-:-:S02]  /*7930*/  PRMT R12, R0, 0x4210, R3 ;  /* 0x00004210000c7816 */ /* 0x000fc40000000003 */
[----:B------:R-:W-:Y:S01]  /*7940*/  PRMT R13, R28, 0x5210, R3 ;  /* 0x000052101c0d7816 */ /* 0x000fe20000000003 */
[----:B------:R-:W2:Y:S01]  /*7950*/  LDC R0, c[0x0][0x3b8] ;  /* 0x0000ee00ff007b82 */ /* 0x000ea20000000800 */
[----:B------:R-:W-:Y:S02]  /*7960*/  PRMT R4, R4, 0x4210, R5 ;  /* 0x0000421004047816 */ /* 0x000fe40000000005 */
[----:B------:R-:W-:Y:S02]  /*7970*/  PRMT R6, R6, 0x4210, R7 ;  /* 0x0000421006067816 */ /* 0x000fe40000000007 */
[----:B------:R-:W-:Y:S02]  /*7980*/  LOP3.LUT R3, R72, 0xffff, RZ, 0xc0, !PT ;  /* 0x0000ffff48037812 */ /* 0x000fe400078ec0ff */
[----:B------:R-:W-:Y:S02]  /*7990*/  PRMT R5, R20, 0x5210, R5 ;  /* 0x0000521014057816 */ /* 0x000fe40000000005 */
[----:B------:R-:W-:Y:S01]  /*79a0*/  PRMT R7, R22, 0x5210, R7 ;  /* 0x0000521016077816 */ /* 0x000fe20000000007 */
[----:B------:R-:W-:Y:S01]  /*79b0*/  BAR.SYNC.DEFER_BLOCKING 0x0 ;  /* 0x0000000000007b1d */ /* 0x000fe20000010000 */
[----:B------:R-:W-:-:S02]  /*79c0*/  PRMT R17, R17, 0x5210, R32 ;  /* 0x0000521011117816 */ /* 0x000fc40000000020 */
[--C-:B------:R-:W-:Y:S02]  /*79d0*/  PRMT R14, R11, 0x4210, R50.reuse ;  /* 0x000042100b0e7816 */ /* 0x100fe40000000032 */
[----:B------:R-:W-:Y:S02]  /*79e0*/  PRMT R15, R15, 0x5210, R50 ;  /* 0x000052100f0f7816 */ /* 0x000fe40000000032 */
[--C-:B------:R-:W-:Y:S02]  /*79f0*/  PRMT R20, R8, 0x4210, R3.reuse ;  /* 0x0000421008147816 */ /* 0x100fe40000000003 */
[----:B------:R-:W-:Y:S02]  /*7a00*/  PRMT R21, R24, 0x5210, R3 ;  /* 0x0000521018157816 */ /* 0x000fe40000000003 */
[--C-:B------:R-:W-:Y:S02]  /*7a10*/  PRMT R22, R9, 0x4210, R74.reuse ;  /* 0x0000421009167816 */ /* 0x100fe4000000004a */
[----:B------:R-:W-:Y:S01]  /*7a20*/  PRMT R23, R23, 0x5210, R74 ;  /* 0x0000521017177816 */ /* 0x000fe2000000004a */
[----:B------:R-:W-:Y:S04]  /*7a30*/  STSM.16.M88.4 [R10], R4 ;  /* 0x000000040a007844 */ /* 0x000fe80000000200 */
[----:B------:R-:W-:Y:S04]  /*7a40*/  STSM.16.M88.4 [R10+0x400], R16 ;  /* 0x000400100a007844 */ /* 0x000fe80000000200 */
[----:B------:R-:W-:Y:S04]  /*7a50*/  STSM.16.M88.4 [R10+0x800], R12 ;  /* 0x0008000c0a007844 */ /* 0x000fe80000000200 */
[----:B------:R3:W-:Y:S01]  /*7a60*/  STSM.16.M88.4 [R10+0xc00], R20 ;  /* 0x000c00140a007844 */ /* 0x0007e20000000200 */
[----:B0-----:R-:W-:-:S04]  /*7a70*/  LOP3.LUT R25, R25, 0x1ff, RZ, 0xc0, !PT ;  /* 0x000001ff19197812 */ /* 0x001fc800078ec0ff */
[----:B------:R-:W-:Y:S01]  /*7a80*/  LEA R78, R25, UR5, 0x4 ;  /* 0x00000005194e7c11 */ /* 0x000fe2000f8e20ff */
[----:B------:R-:W-:Y:S01]  /*7a90*/  BAR.SYNC.DEFER_BLOCKING 0x0 ;  /* 0x0000000000007b1d */ /* 0x000fe20000010000 */
[----:B------:R-:W-:-:S04]  /*7aa0*/  SHF.R.U32.HI R8, RZ, 0x8, R77 ;  /* 0x00000008ff087819 */ /* 0x000fc8000001164d */
[----:B------:R-:W-:Y:S02]  /*7ab0*/  SGXT.U32 R8, R8, 0x1 ;  /* 0x000000010808781a */ /* 0x000fe40000000000 */
[C---:B-1----:R-:W-:Y:S01]  /*7ac0*/  ISETP.GE.AND P0, PT, R33.reuse, UR14, PT ;  /* 0x0000000e21007c0c */ /* 0x042fe2000bf06270 */
[----:B------:R-:W-:Y:S01]  /*7ad0*/  IMAD R26, R33, UR4, RZ ;  /* 0x00000004211a7c24 */ /* 0x000fe2000f8e02ff */
[----:B------:R-:W0:Y:S01]  /*7ae0*/  LDCU UR5, c[0x0][0x39c] ;  /* 0x00007380ff0577ac */ /* 0x000e220008000800 */
[----:B------:R-:W1:Y:S01]  /*7af0*/  LDS.128 R4, [R78] ;  /* 0x000000004e047984 */ /* 0x000e620000000c00 */
[C-C-:B------:R-:W-:Y:S01]  /*7b00*/  LOP3.LUT R9, R109.reuse, 0x7a, R8.reuse, 0xfe, !PT ;  /* 0x0000007a6d097812 */ /* 0x140fe200078efe08 */
[----:B------:R-:W4:Y:S01]  /*7b10*/  LDCU UR4, c[0x0][0x39c] ;  /* 0x00007380ff0477ac */ /* 0x000f220008000800 */
[C---:B------:R-:W-:Y:S02]  /*7b20*/  LOP3.LUT R3, R109.reuse, R8, RZ, 0xfc, !PT ;  /* 0x000000086d037212 */ /* 0x040fe400078efcff */
[----:B------:R-:W-:-:S02]  /*7b30*/  LOP3.LUT R2, R109, 0x7c, R8, 0xfe, !PT ;  /* 0x0000007c6d027812 */ /* 0x000fc400078efe08 */
[C-C-:B------:R-:W-:Y:S02]  /*7b40*/  LOP3.LUT R28, R109.reuse, 0x78, R8.reuse, 0xfe, !PT ;  /* 0x000000786d1c7812 */ /* 0x140fe400078efe08 */
[C-C-:B------:R-:W-:Y:S02]  /*7b50*/  LOP3.LUT R42, R109.reuse, 0x76, R8.reuse, 0xfe, !PT ;  /* 0x000000766d2a7812 */ /* 0x140fe400078efe08 */
[C-C-:B------:R-:W-:Y:S02]  /*7b60*/  LOP3.LUT R30, R109.reuse, 0x74, R8.reuse, 0xfe, !PT ;  /* 0x000000746d1e7812 */ /* 0x140fe400078efe08 */
[C-C-:B------:R-:W-:Y:S02]  /*7b70*/  LOP3.LUT R34, R109.reuse, 0x72, R8.reuse, 0xfe, !PT ;  /* 0x000000726d227812 */ /* 0x140fe400078efe08 */
[C-C-:B------:R-:W-:Y:S02]  /*7b80*/  LOP3.LUT R40, R109.reuse, 0x70, R8.reuse, 0xfe, !PT ;  /* 0x000000706d287812 */ /* 0x140fe400078efe08 */
        /* <DEDUP_REMOVED lines=50> */
[C-C-:B---3--:R-:W-:Y:S02]  /*7eb0*/  LOP3.LUT R23, R109.reuse, 0xc, R8.reuse, 0xfe, !PT ;  /* 0x0000000c6d177812 */ /* 0x148fe400078efe08 */
[C-C-:B------:R-:W-:Y:S02]  /*7ec0*/  LOP3.LUT R17, R109.reuse, 0xa, R8.reuse, 0xfe, !PT ;  /* 0x0000000a6d117812 */ /* 0x140fe400078efe08 */
[C-C-:B------:R-:W-:Y:S02]  /*7ed0*/  LOP3.LUT R15, R109.reuse, 0x8, R8.reuse, 0xfe, !PT ;  /* 0x000000086d0f7812 */ /* 0x140fe400078efe08 */
[C-C-:B------:R-:W-:Y:S02]  /*7ee0*/  LOP3.LUT R19, R109.reuse, 0x6, R8.reuse, 0xfe, !PT ;  /* 0x000000066d137812 */ /* 0x140fe400078efe08 */
[----:B------:R-:W-:-:S02]  /*7ef0*/  LOP3.LUT R21, R109, 0x4, R8, 0xfe, !PT ;  /* 0x000000046d157812 */ /* 0x000fc400078efe08 */
[----:B------:R-:W-:Y:S02]  /*7f00*/  LOP3.LUT R109, R109, 0x2, R8, 0xfe, !PT ;  /* 0x000000026d6d7812 */ /* 0x000fe400078efe08 */
[----:B------:R-:W-:Y:S02]  /*7f10*/  ISETP.LT.AND P2, PT, R9, UR12, !P0 ;  /* 0x0000000c09007c0c */ /* 0x000fe4000c741270 */
[----:B------:R-:W3:Y:S01]  /*7f20*/  LDS.128 R8, [R78+0x2000] ;  /* 0x002000004e087984 */ /* 0x000ee20000000c00 */
[C---:B------:R-:W-:Y:S01]  /*7f30*/  ISETP.LT.AND P6, PT, R3.reuse, UR15, !P0 ;  /* 0x0000000f03007c0c */ /* 0x040fe2000c7c1270 */
[-C--:B--2---:R-:W-:Y:S01]  /*7f40*/  IMAD R3, R3, R0.reuse, RZ ;  /* 0x0000000003037224 */ /* 0x084fe200078e02ff */
[C---:B------:R-:W-:Y:S01]  /*7f50*/  IADD3 R24, P3, PT, R26.reuse, UR6, RZ ;  /* 0x000000061a187c10 */ /* 0x040fe2000ff7e0ff */
[----:B------:R-:W2:Y:S01]  /*7f60*/  LDCU UR6, c[0x0][0x39c] ;  /* 0x00007380ff0677ac */ /* 0x000ea20008000800 */
[C---:B------:R-:W-:Y:S01]  /*7f70*/  ISETP.LT.AND P5, PT, R109.reuse, UR10, !P0 ;  /* 0x0000000a6d007c0c */ /* 0x040fe2000c7a1270 */
[----:B------:R-:W-:Y:S01]  /*7f80*/  IMAD R109, R109, R0, RZ ;  /* 0x000000006d6d7224 */ /* 0x000fe200078e02ff */
[----:B------:R-:W-:-:S02]  /*7f90*/  LEA.HI.X.SX32 R26, R26, UR7, 0x1, P3 ;  /* 0x000000071a1a7c11 */ /* 0x000fc400098f0eff */
[----:B------:R-:W-:Y:S02]  /*7fa0*/  ISETP.LT.AND P1, PT, R2, UR13, !P0 ;  /* 0x0000000d02007c0c */ /* 0x000fe4000c721270 */
[----:B-1----:R-:W-:Y:S01]  /*7fb0*/  PRMT R87, R4, 0x7770, RZ ;  /* 0x0000777004577816 */ /* 0x002fe200000000ff */
[----:B------:R-:W-:Y:S01]  /*7fc0*/  IMAD R85, R19, R0, RZ ;  /* 0x0000000013557224 */ /* 0x000fe200078e02ff */
[C---:B------:R-:W-:Y:S01]  /*7fd0*/  IADD3 R12, P3, PT, R3.reuse, R24, RZ ;  /* 0x00000018030c7210 */ /* 0x040fe20007f7e0ff */
[----:B------:R-:W1:Y:S03]  /*7fe0*/  LDCU UR7, c[0x0][0x39c] ;  /* 0x00007380ff0777ac */ /* 0x000e660008000800 */
[----:B------:R-:W-:Y:S01]  /*7ff0*/  LEA.HI.X.SX32 R13, R3, R26, 0x1, P3 ;  /* 0x0000001a030d7211 */ /* 0x000fe200018f0eff */
[----:B------:R-:W0:Y:S01]  /*8000*/  LDCU UR10, c[0x0][0x39c] ;  /* 0x00007380ff0a77ac */ /* 0x000e220008000800 */
[----:B------:R-:W-:-:S02]  /*8010*/  IADD3 R2, P3, PT, R109, R24, RZ ;  /* 0x000000186d027210 */ /* 0x000fc40007f7e0ff */
[C---:B------:R-:W-:Y:S01]  /*8020*/  ISETP.LT.AND P4, PT, R21.reuse, UR11, !P0 ;  /* 0x0000000b15007c0c */ /* 0x040fe2000c781270 */
[----:B------:R-:W-:Y:S01]  /*8030*/  IMAD R21, R21, R0, RZ ;  /* 0x0000000015157224 */ /* 0x000fe200078e02ff */
[----:B------:R-:W-:Y:S02]  /*8040*/  LEA.HI.X.SX32 R3, R109, R26, 0x1, P3 ;  /* 0x0000001a6d037211 */ /* 0x000fe400018f0eff */
[----:B------:R-:W-:Y:S01]  /*8050*/  PRMT R91, R5, 0x7770, RZ ;  /* 0x00007770055b7816 */ /* 0x000fe200000000ff */
[----:B------:R0:W-:Y:S01]  /*8060*/  @P6 STG.E.U8 desc[UR8][R12.64], R87 ;  /* 0x000000570c006986 */ /* 0x0001e2000c101108 */
[----:B----4-:R-:W-:Y:S01]  /*8070*/  ISETP.LT.AND P3, PT, R19, UR4, !P0 ;  /* 0x0000000413007c0c */ /* 0x010fe2000c761270 */
[----:B------:R-:W4:Y:S01]  /*8080*/  LDCU UR4, c[0x0][0x39c] ;  /* 0x00007380ff0477ac */ /* 0x000f220008000800 */
[-C--:B------:R-:W-:Y:S01]  /*8090*/  IADD3 R18, P6, PT, R21, R24.reuse, RZ ;  /* 0x0000001815127210 */ /* 0x080fe20007fde0ff */
[----:B------:R1:W-:Y:S01]  /*80a0*/  @P5 STG.E.U8 desc[UR8][R2.64], R91 ;  /* 0x0000005b02005986 */ /* 0x0003e2000c101108 */
[----:B------:R-:W-:Y:S01]  /*80b0*/  IADD3 R20, P5, PT, R85, R24, RZ ;  /* 0x0000001855147210 */ /* 0x000fe20007fbe0ff */
[----:B------:R-:W2:Y:S01]  /*80c0*/  LDCU UR11, c[0x0][0x39c] ;  /* 0x00007380ff0b77ac */ /* 0x000ea20008000800 */
[----:B------:R-:W-:-:S02]  /*80d0*/  LEA.HI.X.SX32 R19, R21, R26, 0x1, P6 ;  /* 0x0000001a15137211 */ /* 0x000fc400030f0eff */
[----:B------:R-:W-:Y:S02]  /*80e0*/  PRMT R89, R6, 0x7770, RZ ;  /* 0x0000777006597816 */ /* 0x000fe400000000ff */
[----:B------:R-:W-:Y:S01]  /*80f0*/  LEA.HI.X.SX32 R21, R85, R26, 0x1, P5 ;  /* 0x0000001a55157211 */ /* 0x000fe200028f0eff */
[-C--:B------:R-:W-:Y:S01]  /*8100*/  IMAD R85, R15, R0.reuse, RZ ;  /* 0x000000000f557224 */ /* 0x080fe200078e02ff */
[----:B0-----:R-:W-:Y:S02]  /*8110*/  PRMT R87, R7, 0x7770, RZ ;  /* 0x0000777007577816 */ /* 0x001fe400000000ff */
[----:B------:R-:W-:Y:S01]  /*8120*/  ISETP.LT.AND P5, PT, R15, UR5, !P0 ;  /* 0x000000050f007c0c */ /* 0x000fe2000c7a1270 */
[----:B------:R3:W-:Y:S01]  /*8130*/  @P4 STG.E.U8 desc[UR8][R18.64], R89 ;  /* 0x0000005912004986 */ /* 0x0007e2000c101108 */
[----:B-1----:R-:W-:Y:S01]  /*8140*/  IMAD R3, R17, R0, RZ ;  /* 0x0000000011037224 */ /* 0x002fe200078e02ff */
[----:B------:R-:W0:Y:S02]  /*8150*/  LDCU UR5, c[0x0][0x39c] ;  /* 0x00007380ff0577ac */ /* 0x000e240008000800 */
[----:B------:R-:W1:Y:S04]  /*8160*/  LDS.128 R12, [R78+0x4000] ;  /* 0x004000004e0c7984 */ /* 0x000e680000000c00 */
[----:B------:R0:W-:Y:S01]  /*8170*/  @P3 STG.E.U8 desc[UR8][R20.64], R87 ;  /* 0x0000005714003986 */ /* 0x0001e2000c101108 */
[----:B------:R-:W-:-:S02]  /*8180*/  IADD3 R16, P3, PT, R85, R24, RZ ;  /* 0x0000001855107210 */ /* 0x000fc40007f7e0ff */
[----:B--2---:R-:W-:Y:S01]  /*8190*/  ISETP.LT.AND P4, PT, R17, UR6, !P0 ;  /* 0x0000000611007c0c */ /* 0x004fe2000c781270 */
[----:B------:R-:W2:Y:S01]  /*81a0*/  LDCU UR6, c[0x0][0x39c] ;  /* 0x00007380ff0677ac */ /* 0x000ea20008000800 */
[----:B------:R-:W-:Y:S02]  /*81b0*/  LEA.HI.X.SX32 R17, R85, R26, 0x1, P3 ;  /* 0x0000001a55117211 */ /* 0x000fe400018f0eff */
[----:B---3--:R-:W-:Y:S02]  /*81c0*/  PRMT R19, R8, 0x7770, RZ ;  /* 0x0000777008137816 */ /* 0x008fe400000000ff */
[C---:B------:R-:W-:Y:S01]  /*81d0*/  ISETP.LT.AND P3, PT, R23.reuse, UR7, !P0 ;  /* 0x0000000717007c0c */ /* 0x040fe2000c761270 */
[----:B------:R-:W-:Y:S01]  /*81e0*/  IMAD R23, R23, R0, RZ ;  /* 0x0000000017177224 */ /* 0x000fe200078e02ff */
[-C--:B------:R-:W-:Y:S01]  /*81f0*/  IADD3 R2, P6, PT, R3, R24.reuse, RZ ;  /* 0x0000001803027210 */ /* 0x080fe20007fde0ff */
[----:B------:R-:W-:Y:S01]  /*8200*/  @P5 STG.E.U8 desc[UR8][R16.64], R19 ;  /* 0x0000001310005986 */ /* 0x000fe2000c101108 */
[----:B0-----:R-:W-:Y:S01]  /*8210*/  PRMT R87, R9, 0x7770, RZ ;  /* 0x0000777009577816 */ /* 0x001fe200000000ff */
[----:B------:R-:W0:Y:S01]  /*8220*/  LDCU UR7, c[0x0][0x39c] ;  /* 0x00007380ff0777ac */ /* 0x000e220008000800 */
[----:B------:R-:W-:Y:S01]  /*8230*/  IADD3 R22, P5, PT, R23, R24, RZ ;  /* 0x0000001817167210 */ /* 0x000fe20007fbe0ff */
[----:B------:R-:W3:Y:S01]  /*8240*/  LDS.128 R16, [R78+0x6000] ;  /* 0x006000004e107984 */ /* 0x000ee20000000c00 */
[----:B------:R-:W-:-:S02]  /*8250*/  LEA.HI.X.SX32 R3, R3, R26, 0x1, P6 ;  /* 0x0000001a03037211 */ /* 0x000fc400030f0eff */
[C---:B----4-:R-:W-:Y:S01]  /*8260*/  ISETP.LT.AND P6, PT, R83.reuse, UR4, !P0 ;  /* 0x0000000453007c0c */ /* 0x050fe2000c7c1270 */
[----:B------:R-:W-:Y:S01]  /*8270*/  IMAD R83, R83, R0, RZ ;  /* 0x0000000053537224 */ /* 0x000fe200078e02ff */
[----:B------:R-:W-:Y:S02]  /*8280*/  LEA.HI.X.SX32 R23, R23, R26, 0x1, P5 ;  /* 0x0000001a17177211 */ /* 0x000fe400028f0eff */
[----:B------:R-:W-:Y:S01]  /*8290*/  PRMT R85, R10, 0x7770, RZ ;  /* 0x000077700a557816 */ /* 0x000fe200000000ff */
[----:B------:R4:W-:Y:S01]  /*82a0*/  @P4 STG.E.U8 desc[UR8][R2.64], R87 ;  /* 0x0000005702004986 */ /* 0x0009e2000c101108 */
[----:B------:R-:W0:Y:S03]  /*82b0*/  LDCU UR4, c[0x0][0x39c] ;  /* 0x00007380ff0477ac */ /* 0x000e260008000800 */
[----:B------:R0:W-:Y:S01]  /*82c0*/  @P3 STG.E.U8 desc[UR8][R22.64], R85 ;  /* 0x0000005516003986 */ /* 0x0001e2000c101108 */
[----:B------:R-:W-:-:S02]  /*82d0*/  IADD3 R20, P3, PT, R83, R24, RZ ;  /* 0x0000001853147210 */ /* 0x000fc40007f7e0ff */
[C---:B------:R-:W-:Y:S01]  /*82e0*/  ISETP.LT.AND P4, PT, R81.reuse, UR10, !P0 ;  /* 0x0000000a51007c0c */ /* 0x040fe2000c781270 */
[----:B------:R-:W-:Y:S01]  /*82f0*/  IMAD R81, R81, R0, RZ ;  /* 0x0000000051517224 */ /* 0x000fe200078e02ff */
[----:B------:R-:W-:Y:S01]  /*8300*/  LEA.HI.X.SX32 R21, R83, R26, 0x1, P3 ;  /* 0x0000001a53157211 */ /* 0x000fe200018f0eff */
[----:B------:R-:W2:Y:S01]  /*8310*/  LDCU UR10, c[0x0][0x39c] ;  /* 0x00007380ff0a77ac */ /* 0x000ea20008000800 */
[----:B------:R-:W-:Y:S02]  /*8320*/  PRMT R83, R11, 0x7770, RZ ;  /* 0x000077700b537816 */ /* 0x000fe400000000ff */
[C---:B------:R-:W-:Y:S01]  /*8330*/  ISETP.LT.AND P3, PT, R79.reuse, UR5, !P0 ;  /* 0x000000054f007c0c */ /* 0x040fe2000c761270 */
[----:B------:R-:W-:Y:S01]  /*8340*/  IMAD R79, R79, R0, RZ ;  /* 0x000000004f4f7224 */ /* 0x000fe200078e02ff */
[-C--:B----4-:R-:W-:Y:S01]  /*8350*/  IADD3 R2, P5, PT, R81, R24.reuse, RZ ;  /* 0x0000001851027210 */ /* 0x090fe20007fbe0ff */
[----:B------:R4:W-:Y:S01]  /*8360*/  @P6 STG.E.U8 desc[UR8][R20.64], R83 ;  /* 0x0000005314006986 */ /* 0x0009e2000c101108 */
[----:B------:R-:W2:Y:S02]  /*8370*/  LDCU UR5, c[0x0][0x39c] ;  /* 0x00007380ff0577ac */ /* 0x000ea40008000800 */
[----:B0-----:R-:W-:-:S02]  /*8380*/  IADD3 R22, P6, PT, R79, R24, RZ ;  /* 0x000000184f167210 */ /* 0x001fc40007fde0ff */
[-C--:B------:R-:W-:Y:S02]  /*8390*/  LEA.HI.X.SX32 R3, R81, R26.reuse, 0x1, P5 ;  /* 0x0000001a51037211 */ /* 0x080fe400028f0eff */
[----:B-1----:R-:W-:Y:S02]  /*83a0*/  PRMT R81, R12, 0x7770, RZ ;  /* 0x000077700c517816 */ /* 0x002fe400000000ff */
[----:B------:R-:W-:Y:S02]  /*83b0*/  LEA.HI.X.SX32 R23, R79, R26, 0x1, P6 ;  /* 0x0000001a4f177211 */ /* 0x000fe400030f0eff */
[C---:B------:R-:W-:Y:S01]  /*83c0*/  ISETP.LT.AND P5, PT, R69.reuse, UR11, !P0 ;  /* 0x0000000b45007c0c */ /* 0x040fe2000c7a1270 */
[----:B------:R-:W-:Y:S01]  /*83d0*/  IMAD R69, R69, R0, RZ ;  /* 0x0000000045457224 */ /* 0x000fe200078e02ff */
[----:B------:R-:W-:Y:S01]  /*83e0*/  PRMT R79, R13, 0x7770, RZ ;  /* 0x000077700d4f7816 */ /* 0x000fe200000000ff */
[----:B------:R0:W-:Y:S04]  /*83f0*/  @P4 STG.E.U8 desc[UR8][R2.64], R81 ;  /* 0x0000005102004986 */ /* 0x0001e8000c101108 */
[----:B------:R1:W-:Y:S01]  /*8400*/  @P3 STG.E.U8 desc[UR8][R22.64], R79 ;  /* 0x0000004f16003986 */ /* 0x0003e2000c101108 */
[----:B----4-:R-:W-:-:S02]  /*8410*/  IADD3 R20, P3, PT, R69, R24, RZ ;  /* 0x0000001845147210 */ /* 0x010fc40007f7e0ff */
[C---:B--2---:R-:W-:Y:S01]  /*8420*/  ISETP.LT.AND P4, PT, R67.reuse, UR6, !P0 ;  /* 0x0000000643007c0c */ /* 0x044fe2000c781270 */
[----:B------:R-:W-:Y:S01]  /*8430*/  IMAD R67, R67, R0, RZ ;  /* 0x0000000043437224 */ /* 0x000fe200078e02ff */
[----:B------:R-:W-:Y:S01]  /*8440*/  LEA.HI.X.SX32 R21, R69, R26, 0x1, P3 ;  /* 0x0000001a45157211 */ /* 0x000fe200018f0eff */
[----:B------:R-:W2:Y:S01]  /*8450*/  LDCU UR6, c[0x0][0x39c] ;  /* 0x00007380ff0677ac */ /* 0x000ea20008000800 */
[----:B------:R-:W-:Y:S02]  /*8460*/  PRMT R69, R14, 0x7770, RZ ;  /* 0x000077700e457816 */ /* 0x000fe400000000ff */
[C---:B------:R-:W-:Y:S01]  /*8470*/  ISETP.LT.AND P3, PT, R65.reuse, UR4, !P0 ;  /* 0x0000000441007c0c */ /* 0x040fe2000c761270 */
[----:B------:R-:W-:Y:S01]  /*8480*/  IMAD R65, R65, R0, RZ ;  /* 0x0000000041417224 */ /* 0x000fe200078e02ff */
[-C--:B0-----:R-:W-:Y:S01]  /*8490*/  IADD3 R2, P6, PT, R67, R24.reuse, RZ ;  /* 0x0000001843027210 */ /* 0x081fe20007fde0ff */
[----:B------:R0:W-:Y:S01]  /*84a0*/  @P5 STG.E.U8 desc[UR8][R20.64], R69 ;  /* 0x0000004514005986 */ /* 0x0001e2000c101108 */
[----:B------:R-:W4:Y:S02]  /*84b0*/  LDCU UR4, c[0x0][0x39c] ;  /* 0x00007380ff0477ac */ /* 0x000f240008000800 */
[----:B-1----:R-:W-:-:S02]  /*84c0*/  IADD3 R22, P5, PT, R65, R24, RZ ;  /* 0x0000001841167210 */ /* 0x002fc40007fbe0ff */
[-C--:B------:R-:W-:Y:S02]  /*84d0*/  LEA.HI.X.SX32 R3, R67, R26.reuse, 0x1, P6 ;  /* 0x0000001a43037211 */ /* 0x080fe400030f0eff */
[----:B------:R-:W-:Y:S02]  /*84e0*/  PRMT R67, R15, 0x7770, RZ ;  /* 0x000077700f437816 */ /* 0x000fe400000000ff */
[----:B------:R-:W-:Y:S02]  /*84f0*/  LEA.HI.X.SX32 R23, R65, R26, 0x1, P5 ;  /* 0x0000001a41177211 */ /* 0x000fe400028f0eff */
[C---:B------:R-:W-:Y:S01]  /*8500*/  ISETP.LT.AND P6, PT, R63.reuse, UR5, !P0 ;  /* 0x000000053f007c0c */ /* 0x040fe2000c7c1270 */
[----:B------:R-:W-:Y:S01]  /*8510*/  IMAD R63, R63, R0, RZ ;  /* 0x000000003f3f7224 */ /* 0x000fe200078e02ff */
[----:B---3--:R-:W-:Y:S01]  /*8520*/  PRMT R65, R16, 0x7770, RZ ;  /* 0x0000777010417816 */ /* 0x008fe200000000ff */
[----:B------:R1:W-:Y:S01]  /*8530*/  @P4 STG.E.U8 desc[UR8][R2.64], R67 ;  /* 0x0000004302004986 */ /* 0x0003e2000c101108 */
[----:B------:R-:W-:Y:S01]  /*8540*/  ISETP.LT.AND P5, PT, R61, UR7, !P0 ;  /* 0x000000073d007c0c */ /* 0x000fe2000c7a1270 */
[----:B------:R-:W3:Y:S02]  /*8550*/  LDCU UR5, c[0x0][0x39c] ;  /* 0x00007380ff0577ac */ /* 0x000ee40008000800 */
[----:B------:R2:W-:Y:S01]  /*8560*/  @P3 STG.E.U8 desc[UR8][R22.64], R65 ;  /* 0x0000004116003986 */ /* 0x0005e2000c101108 */
[----:B0-----:R-:W-:Y:S01]  /*8570*/  IADD3 R20, P3, PT, R63, R24, RZ ;  /* 0x000000183f147210 */ /* 0x001fe20007f7e0ff */
[----:B------:R-:W-:Y:S01]  /*8580*/  IMAD R61, R61, R0, RZ ;  /* 0x000000003d3d7224 */ /* 0x000fe200078e02ff */
[----:B------:R-:W-:Y:S01]  /*8590*/  ISETP.LT.AND P4, PT, R59, UR10, !P0 ;  /* 0x0000000a3b007c0c */ /* 0x000fe2000c781270 */
[----:B------:R-:W0:Y:S01]  /*85a0*/  LDCU UR7, c[0x0][0x39c] ;  /* 0x00007380ff0777ac */ /* 0x000e220008000800 */
[----:B------:R-:W-:Y:S01]  /*85b0*/  LEA.HI.X.SX32 R21, R63, R26, 0x1, P3 ;  /* 0x0000001a3f157211 */ /* 0x000fe200018f0eff */
[----:B------:R-:W-:Y:S01]  /*85c0*/  IMAD R59, R59, R0, RZ ;  /* 0x000000003b3b7224 */ /* 0x000fe200078e02ff */
[----:B------:R-:W-:Y:S01]  /*85d0*/  PRMT R63, R17, 0x7770, RZ ;  /* 0x00007770113f7816 */ /* 0x000fe200000000ff */
[----:B------:R-:W0:Y:S01]  /*85e0*/  LDCU UR10, c[0x0][0x39c] ;  /* 0x00007380ff0a77ac */ /* 0x000e220008000800 */
[----:B-1----:R-:W-:-:S03]  /*85f0*/  IADD3 R2, P3, PT, R61, R24, RZ ;  /* 0x000000183d027210 */ /* 0x002fc60007f7e0ff */
[----:B------:R1:W-:Y:S01]  /*8600*/  @P6 STG.E.U8 desc[UR8][R20.64], R63 ;  /* 0x0000003f14006986 */ /* 0x0003e2000c101108 */
[----:B--2---:R-:W-:Y:S02]  /*8610*/  IADD3 R22, P6, PT, R59, R24, RZ ;  /* 0x000000183b167210 */ /* 0x004fe40007fde0ff */
[-C--:B------:R-:W-:Y:S02]  /*8620*/  LEA.HI.X.SX32 R3, R61, R26.reuse, 0x1, P3 ;  /* 0x0000001a3d037211 */ /* 0x080fe400018f0eff */
[----:B------:R-:W-:Y:S02]  /*8630*/  PRMT R61, R18, 0x7770, RZ ;  /* 0x00007770123d7816 */ /* 0x000fe400000000ff */
[----:B------:R-:W-:Y:S02]  /*8640*/  LEA.HI.X.SX32 R23, R59, R26, 0x1, P6 ;  /* 0x0000001a3b177211 */ /* 0x000fe400030f0eff */
[C---:B----4-:R-:W-:Y:S01]  /*8650*/  ISETP.LT.AND P3, PT, R57.reuse, UR4, !P0 ;  /* 0x0000000439007c0c */ /* 0x050fe2000c761270 */
[----:B------:R-:W-:Y:S01]  /*8660*/  IMAD R57, R57, R0, RZ ;  /* 0x0000000039397224 */ /* 0x000fe200078e02ff */
[----:B------:R-:W-:Y:S01]  /*8670*/  PRMT R59, R19, 0x7770, RZ ;  /* 0x00007770133b7816 */ /* 0x000fe200000000ff */
[----:B------:R2:W-:Y:S01]  /*8680*/  @P5 STG.E.U8 desc[UR8][R2.64], R61 ;  /* 0x0000003d02005986 */ /* 0x0005e2000c101108 */
[----:B---3--:R-:W-:Y:S01]  /*8690*/  ISETP.LT.AND P5, PT, R55, UR5, !P0 ;  /* 0x0000000537007c0c */ /* 0x008fe2000c7a1270 */
[----:B------:R-:W3:Y:S02]  /*86a0*/  LDCU UR4, c[0x0][0x39c] ;  /* 0x00007380ff0477ac */ /* 0x000ee40008000800 */
[----:B------:R4:W-:Y:S01]  /*86b0*/  @P4 STG.E.U8 desc[UR8][R22.64], R59 ;  /* 0x0000003b16004986 */ /* 0x0009e2000c101108 */
[----:B-1----:R-:W-:Y:S01]  /*86c0*/  IADD3 R20, P4, PT, R57, R24, RZ ;  /* 0x0000001839147210 */ /* 0x002fe20007f9e0ff */
[----:B------:R-:W-:Y:S01]  /*86d0*/  IMAD R55, R55, R0, RZ ;  /* 0x0000000037377224 */ /* 0x000fe200078e02ff */
[----:B------:R-:W1:Y:S02]  /*86e0*/  LDCU UR5, c[0x0][0x39c] ;  /* 0x00007380ff0577ac */ /* 0x000e640008000800 */
[----:B------:R-:W-:-:S02]  /*86f0*/  LEA.HI.X.SX32 R21, R57, R26, 0x1, P4 ;  /* 0x0000001a39157211 */ /* 0x000fc400020f0eff */
[----:B------:R-:W-:Y:S02]  /*8700*/  PRMT R57, R4, 0x7771, RZ ;  /* 0x0000777104397816 */ /* 0x000fe400000000ff */
[C---:B------:R-:W-:Y:S01]  /*8710*/  ISETP.LT.AND P4, PT, R53.reuse, UR6, !P0 ;  /* 0x0000000635007c0c */ /* 0x040fe2000c781270 */
[----:B------:R-:W-:Y:S01]  /*8720*/  IMAD R53, R53, R0, RZ ;  /* 0x0000000035357224 */ /* 0x000fe200078e02ff */
[-C--:B--2---:R-:W-:Y:S01]  /*8730*/  IADD3 R2, P6, PT, R55, R24.reuse, RZ ;  /* 0x0000001837027210 */ /* 0x084fe20007fde0ff */
[----:B------:R2:W-:Y:S01]  /*8740*/  @P3 STG.E.U8 desc[UR8][R20.64], R57 ;  /* 0x0000003914003986 */ /* 0x0005e2000c101108 */
[----:B------:R-:W1:Y:S02]  /*8750*/  LDCU UR6, c[0x0][0x39c] ;  /* 0x00007380ff0677ac */ /* 0x000e640008000800 */
[----:B----4-:R-:W-:Y:S02]  /*8760*/  IADD3 R22, P3, PT, R53, R24, RZ ;  /* 0x0000001835167210 */ /* 0x010fe40007f7e0ff */
[----:B------:R-:W-:-:S02]  /*8770*/  LEA.HI.X.SX32 R3, R55, R26, 0x1, P6 ;  /* 0x0000001a37037211 */ /* 0x000fc400030f0eff */
[C---:B0-----:R-:W-:Y:S01]  /*8780*/  ISETP.LT.AND P6, PT, R51.reuse, UR7, !P0 ;  /* 0x0000000733007c0c */ /* 0x041fe2000c7c1270 */
[----:B------:R-:W-:Y:S01]  /*8790*/  IMAD R51, R51, R0, RZ ;  /* 0x0000000033337224 */ /* 0x000fe200078e02ff */
[----:B------:R-:W-:Y:S01]  /*87a0*/  PRMT R55, R5, 0x7771, RZ ;  /* 0x0000777105377816 */ /* 0x000fe200000000ff */
[----:B------:R-:W0:Y:S01]  /*87b0*/  LDCU UR7, c[0x0][0x39c] ;  /* 0x00007380ff0777ac */ /* 0x000e220008000800 */
[----:B------:R-:W-:Y:S02]  /*87c0*/  LEA.HI.X.SX32 R23, R53, R26, 0x1, P3 ;  /* 0x0000001a35177211 */ /* 0x000fe400018f0eff */
[----:B------:R-:W-:Y:S02]  /*87d0*/  PRMT R53, R6, 0x7771, RZ ;  /* 0x0000777106357816 */ /* 0x000fe400000000ff */
[C---:B--2---:R-:W-:Y:S01]  /*87e0*/  IADD3 R20, P3, PT, R51.reuse, R24, RZ ;  /* 0x0000001833147210 */ /* 0x044fe20007f7e0ff */
[----:B------:R2:W-:Y:S03]  /*87f0*/  @P5 STG.E.U8 desc[UR8][R2.64], R55 ;  /* 0x0000003702005986 */ /* 0x0005e6000c101108 */
[----:B------:R-:W-:Y:S01]  /*8800*/  LEA.HI.X.SX32 R21, R51, R26, 0x1, P3 ;  /* 0x0000001a33157211 */ /* 0x000fe200018f0eff */
[----:B------:R4:W-:Y:S01]  /*8810*/  @P4 STG.E.U8 desc[UR8][R22.64], R53 ;  /* 0x0000003516004986 */ /* 0x0009e2000c101108 */
[C---:B---3--:R-:W-:Y:S01]  /*8820*/  ISETP.LT.AND P4, PT, R49.reuse, UR4, !P0 ;  /* 0x0000000431007c0c */ /* 0x048fe2000c781270 */
[-C--:B------:R-:W-:Y:S01]  /*8830*/  IMAD R49, R49, R0.reuse, RZ ;  /* 0x0000000031317224 */ /* 0x080fe200078e02ff */
[----:B------:R-:W-:Y:S01]  /*8840*/  PRMT R51, R7, 0x7771, RZ ;  /* 0x0000777107337816 */ /* 0x000fe200000000ff */
[----:B------:R-:W3:Y:S01]  /*8850*/  LDCU UR4, c[0x0][0x39c] ;  /* 0x00007380ff0477ac */ /* 0x000ee20008000800 */
[C---:B------:R-:W-:Y:S01]  /*8860*/  ISETP.LT.AND P3, PT, R47.reuse, UR10, !P0 ;  /* 0x0000000a2f007c0c */ /* 0x040fe2000c761270 */
[----:B------:R-:W-:Y:S01]  /*8870*/  IMAD R47, R47, R0, RZ ;  /* 0x000000002f2f7224 */ /* 0x000fe200078e02ff */
[-C--:B--2---:R-:W-:Y:S01]  /*8880*/  IADD3 R2, P5, PT, R49, R24.reuse, RZ ;  /* 0x0000001831027210 */ /* 0x084fe20007fbe0ff */
[----:B------:R2:W-:Y:S01]  /*8890*/  @P6 STG.E.U8 desc[UR8][R20.64], R51 ;  /* 0x0000003314006986 */ /* 0x0005e2000c101108 */
[----:B------:R-:W0:Y:S02]  /*88a0*/  LDCU UR10, c[0x0][0x39c] ;  /* 0x00007380ff0a77ac */ /* 0x000e240008000800 */
[----:B----4-:R-:W-:-:S02]  /*88b0*/  IADD3 R22, P6, PT, R47, R24, RZ ;  /* 0x000000182f167210 */ /* 0x010fc40007fde0ff */
[-C--:B------:R-:W-:Y:S02]  /*88c0*/  LEA.HI.X.SX32 R3, R49, R26.reuse, 0x1, P5 ;  /* 0x0000001a31037211 */ /* 0x080fe400028f0eff */
[----:B------:R-:W-:Y:S02]  /*88d0*/  PRMT R49, R8, 0x7771, RZ ;  /* 0x0000777108317816 */ /* 0x000fe400000000ff */
[----:B------:R-:W-:Y:S02]  /*88e0*/  LEA.HI.X.SX32 R23, R47, R26, 0x1, P6 ;  /* 0x0000001a2f177211 */ /* 0x000fe400030f0eff */
[C---:B-1----:R-:W-:Y:S01]  /*88f0*/  ISETP.LT.AND P5, PT, R45.reuse, UR5, !P0 ;  /* 0x000000052d007c0c */ /* 0x042fe2000c7a1270 */
[----:B------:R-:W-:Y:S01]  /*8900*/  IMAD R45, R45, R0, RZ ;  /* 0x000000002d2d7224 */ /* 0x000fe200078e02ff */
[----:B------:R-:W-:Y:S01]  /*8910*/  PRMT R47, R9, 0x7771, RZ ;  /* 0x00007771092f7816 */ /* 0x000fe200000000ff */
[----:B------:R1:W-:Y:S01]  /*8920*/  @P4 STG.E.U8 desc[UR8][R2.64], R49 ;  /* 0x0000003102004986 */ /* 0x0003e2000c101108 */
[----:B------:R-:W4:Y:S03]  /*8930*/  LDCU UR5, c[0x0][0x39c] ;  /* 0x00007380ff0577ac */ /* 0x000f260008000800 */
[----:B------:R3:W-:Y:S01]  /*8940*/  @P3 STG.E.U8 desc[UR8][R22.64], R47 ;  /* 0x0000002f16003986 */ /* 0x0007e2000c101108 */
[----:B--2---:R-:W-:-:S02]  /*8950*/  IADD3 R20, P3, PT, R45, R24, RZ ;  /* 0x000000182d147210 */ /* 0x004fc40007f7e0ff */
[C---:B------:R-:W-:Y:S01]  /*8960*/  ISETP.LT.AND P4, PT, R43.reuse, UR6, !P0 ;  /* 0x000000062b007c0c */ /* 0x040fe2000c781270 */
[----:B------:R-:W-:Y:S01]  /*8970*/  IMAD R43, R43, R0, RZ ;  /* 0x000000002b2b7224 */ /* 0x000fe200078e02ff */
[----:B------:R-:W-:Y:S01]  /*8980*/  LEA.HI.X.SX32 R21, R45, R26, 0x1, P3 ;  /* 0x0000001a2d157211 */ /* 0x000fe200018f0eff */
[----:B------:R-:W2:Y:S01]  /*8990*/  LDCU UR6, c[0x0][0x39c] ;  /* 0x00007380ff0677ac */ /* 0x000ea20008000800 */
[----:B------:R-:W-:Y:S02]  /*89a0*/  PRMT R45, R10, 0x7771, RZ ;  /* 0x000077710a2d7816 */ /* 0x000fe400000000ff */
[C---:B0-----:R-:W-:Y:S01]  /*89b0*/  ISETP.LT.AND P3, PT, R41.reuse, UR7, !P0 ;  /* 0x0000000729007c0c */ /* 0x041fe2000c761270 */
[----:B------:R-:W-:Y:S01]  /*89c0*/  IMAD R41, R41, R0, RZ ;  /* 0x0000000029297224 */ /* 0x000fe200078e02ff */
[-C--:B-1----:R-:W-:Y:S01]  /*89d0*/  IADD3 R2, P6, PT, R43, R24.reuse, RZ ;  /* 0x000000182b027210 */ /* 0x082fe20007fde0ff */
[----:B------:R0:W-:Y:S01]  /*89e0*/  @P5 STG.E.U8 desc[UR8][R20.64], R45 ;  /* 0x0000002d14005986 */ /* 0x0001e2000c101108 */
[----:B------:R-:W1:Y:S02]  /*89f0*/  LDCU UR7, c[0x0][0x39c] ;  /* 0x00007380ff0777ac */ /* 0x000e640008000800 */
[----:B---3--:R-:W-:-:S02]  /*8a00*/  IADD3 R22, P5, PT, R41, R24, RZ ;  /* 0x0000001829167210 */ /* 0x008fc40007fbe0ff */
[-C--:B------:R-:W-:Y:S02]  /*8a10*/  LEA.HI.X.SX32 R3, R43, R26.reuse, 0x1, P6 ;  /* 0x0000001a2b037211 */ /* 0x080fe400030f0eff */
[----:B------:R-:W-:Y:S02]  /*8a20*/  PRMT R43, R11, 0x7771, RZ ;  /* 0x000077710b2b7816 */ /* 0x000fe400000000ff */
[----:B------:R-:W-:Y:S02]  /*8a30*/  LEA.HI.X.SX32 R23, R41, R26, 0x1, P5 ;  /* 0x0000001a29177211 */ /* 0x000fe400028f0eff */
[C---:B------:R-:W-:Y:S01]  /*8a40*/  ISETP.LT.AND P6, PT, R39.reuse, UR4, !P0 ;  /* 0x0000000427007c0c */ /* 0x040fe2000c7c1270 */
[----:B------:R-:W-:Y:S01]  /*8a50*/  IMAD R39, R39, R0, RZ ;  /* 0x0000000027277224 */ /* 0x000fe200078e02ff */
[----:B------:R-:W-:Y:S01]  /*8a60*/  PRMT R41, R12, 0x7771, RZ ;  /* 0x000077710c297816 */ /* 0x000fe200000000ff */
[----:B------:R3:W-:Y:S01]  /*8a70*/  @P4 STG.E.U8 desc[UR8][R2.64], R43 ;  /* 0x0000002b02004986 */ /* 0x0007e2000c101108 */
[----:B------:R-:W1:Y:S03]  /*8a80*/  LDCU UR4, c[0x0][0x39c] ;  /* 0x00007380ff0477ac */ /* 0x000e660008000800 */
[----:B------:R1:W-:Y:S01]  /*8a90*/  @P3 STG.E.U8 desc[UR8][R22.64], R41 ;  /* 0x0000002916003986 */ /* 0x0003e2000c101108 */
[----:B0-----:R-:W-:-:S02]  /*8aa0*/  IADD3 R20, P3, PT, R39, R24, RZ ;  /* 0x0000001827147210 */ /* 0x001fc40007f7e0ff */
[C---:B----4-:R-:W-:Y:S01]  /*8ab0*/  ISETP.LT.AND P4, PT, R37.reuse, UR5, !P0 ;  /* 0x0000000525007c0c */ /* 0x050fe2000c781270 */
[----:B------:R-:W-:Y:S01]  /*8ac0*/  IMAD R37, R37, R0, RZ ;  /* 0x0000000025257224 */ /* 0x000fe200078e02ff */
[----:B------:R-:W-:Y:S01]  /*8ad0*/  LEA.HI.X.SX32 R21, R39, R26, 0x1, P3 ;  /* 0x0000001a27157211 */ /* 0x000fe200018f0eff */
[----:B------:R-:W0:Y:S01]  /*8ae0*/  LDCU UR5, c[0x0][0x39c] ;  /* 0x00007380ff0577ac */ /* 0x000e220008000800 */
[----:B------:R-:W-:Y:S02]  /*8af0*/  PRMT R39, R13, 0x7771, RZ ;  /* 0x000077710d277816 */ /* 0x000fe400000000ff */
[C---:B------:R-:W-:Y:S01]  /*8b00*/  ISETP.LT.AND P3, PT, R35.reuse, UR10, !P0 ;  /* 0x0000000a23007c0c */ /* 0x040fe2000c761270 */
[----:B------:R-:W-:Y:S01]  /*8b10*/  IMAD R35, R35, R0, RZ ;  /* 0x0000000023237224 */ /* 0x000fe200078e02ff */
[-C--:B---3--:R-:W-:Y:S01]  /*8b20*/  IADD3 R2, P5, PT, R37, R24.reuse, RZ ;  /* 0x0000001825027210 */ /* 0x088fe20007fbe0ff */
[----:B------:R3:W-:Y:S01]  /*8b30*/  @P6 STG.E.U8 desc[UR8][R20.64], R39 ;  /* 0x0000002714006986 */ /* 0x0007e2000c101108 */
[----:B------:R-:W4:Y:S02]  /*8b40*/  LDCU UR10, c[0x0][0x39c] ;  /* 0x00007380ff0a77ac */ /* 0x000f240008000800 */
[----:B-1----:R-:W-:-:S02]  /*8b50*/  IADD3 R22, P6, PT, R35, R24, RZ ;  /* 0x0000001823167210 */ /* 0x002fc40007fde0ff */
[-C--:B------:R-:W-:Y:S02]  /*8b60*/  LEA.HI.X.SX32 R3, R37, R26.reuse, 0x1, P5 ;  /* 0x0000001a25037211 */ /* 0x080fe400028f0eff */
[----:B------:R-:W-:Y:S02]  /*8b70*/  PRMT R37, R14, 0x7771, RZ ;  /* 0x000077710e257816 */ /* 0x000fe400000000ff */
[----:B------:R-:W-:Y:S02]  /*8b80*/  LEA.HI.X.SX32 R23, R35, R26, 0x1, P6 ;  /* 0x0000001a23177211 */ /* 0x000fe400030f0eff */
[C---:B--2---:R-:W-:Y:S01]  /*8b90*/  ISETP.LT.AND P5, PT, R33.reuse, UR6, !P0 ;  /* 0x0000000621007c0c */ /* 0x044fe2000c7a1270 */
[-C--:B------:R-:W-:Y:S01]  /*8ba0*/  IMAD R33, R33, R0.reuse, RZ ;  /* 0x0000000021217224 */ /* 0x080fe200078e02ff */
[----:B------:R-:W-:Y:S01]  /*8bb0*/  PRMT R35, R15, 0x7771, RZ ;  /* 0x000077710f237816 */ /* 0x000fe200000000ff */
[----:B------:R-:W1:Y:S01]  /*8bc0*/  LDCU UR6, c[0x0][0x39c] ;  /* 0x00007380ff0677ac */ /* 0x000e620008000800 */
[----:B------:R2:W-:Y:S01]  /*8bd0*/  @P4 STG.E.U8 desc[UR8][R2.64], R37 ;  /* 0x0000002502004986 */ /* 0x0005e2000c101108 */
[C---:B------:R-:W-:Y:S01]  /*8be0*/  ISETP.LT.AND P4, PT, R29.reuse, UR4, !P0 ;  /* 0x000000041d007c0c */ /* 0x040fe2000c781270 */
[----:B------:R-:W-:Y:S01]  /*8bf0*/  IMAD R29, R29, R0, RZ ;  /* 0x000000001d1d7224 */ /* 0x000fe200078e02ff */
[----:B---3--:R-:W-:Y:S01]  /*8c00*/  PRMT R39, R16, 0x7771, RZ ;  /* 0x0000777110277816 */ /* 0x008fe200000000ff */
[----:B------:R3:W-:Y:S01]  /*8c10*/  @P3 STG.E.U8 desc[UR8][R22.64], R35 ;  /* 0x0000002316003986 */ /* 0x0007e2000c101108 */
[C---:B------:R-:W-:Y:S01]  /*8c20*/  IADD3 R20, P3, PT, R33.reuse, R24, RZ ;  /* 0x0000001821147210 */ /* 0x040fe20007f7e0ff */
[----:B------:R-:W4:Y:S03]  /*8c30*/  LDCU UR4, c[0x0][0x39c] ;  /* 0x00007380ff0477ac */ /* 0x000f260008000800 */
[----:B------:R-:W-:-:S02]  /*8c40*/  LEA.HI.X.SX32 R21, R33, R26, 0x1, P3 ;  /* 0x0000001a21157211 */ /* 0x000fc400018f0eff */
[C---:B------:R-:W-:Y:S01]  /*8c50*/  ISETP.LT.AND P3, PT, R27.reuse, UR7, !P0 ;  /* 0x000000071b007c0c */ /* 0x040fe2000c761270 */
[----:B------:R-:W-:Y:S01]  /*8c60*/  IMAD R27, R27, R0, RZ ;  /* 0x000000001b1b7224 */ /* 0x000fe200078e02ff */
[----:B--2---:R-:W-:Y:S01]  /*8c70*/  IADD3 R2, P6, PT, R29, R24, RZ ;  /* 0x000000181d027210 */ /* 0x004fe20007fde0ff */
[----:B------:R-:W-:Y:S01]  /*8c80*/  @P5 STG.E.U8 desc[UR8][R20.64], R39 ;  /* 0x0000002714005986 */ /* 0x000fe2000c101108 */
[----:B------:R-:W-:Y:S01]  /*8c90*/  PRMT R33, R17, 0x7771, RZ ;  /* 0x0000777111217816 */ /* 0x000fe200000000ff */
[----:B------:R-:W2:Y:S01]  /*8ca0*/  LDCU UR7, c[0x0][0x39c] ;  /* 0x00007380ff0777ac */ /* 0x000ea20008000800 */
[----:B------:R-:W-:Y:S02]  /*8cb0*/  LEA.HI.X.SX32 R3, R29, R26, 0x1, P6 ;  /* 0x0000001a1d037211 */ /* 0x000fe400030f0eff */
[C---:B0-----:R-:W-:Y:S01]  /*8cc0*/  ISETP.LT.AND P6, PT, R31.reuse, UR5, !P0 ;  /* 0x000000051f007c0c */ /* 0x041fe2000c7c1270 */
[----:B------:R-:W-:Y:S01]  /*8cd0*/  IMAD R31, R31, R0, RZ ;  /* 0x000000001f1f7224 */ /* 0x000fe200078e02ff */
[----:B---3--:R-:W-:Y:S01]  /*8ce0*/  IADD3 R22, P5, PT, R27, R24, RZ ;  /* 0x000000181b167210 */ /* 0x008fe20007fbe0ff */
[----:B------:R0:W-:Y:S01]  /*8cf0*/  @P4 STG.E.U8 desc[UR8][R2.64], R33 ;  /* 0x0000002102004986 */ /* 0x0001e2000c101108 */
[C---:B-1----:R-:W-:Y:S01]  /*8d00*/  ISETP.LT.AND P4, PT, R25.reuse, UR6, !P0 ;  /* 0x0000000619007c0c */ /* 0x042fe2000c781270 */
[----:B------:R-:W-:Y:S01]  /*8d10*/  IMAD R25, R25, R0, RZ ;  /* 0x0000000019197224 */ /* 0x000fe200078e02ff */
[----:B------:R-:W-:Y:S01]  /*8d20*/  LEA.HI.X.SX32 R23, R27, R26, 0x1, P5 ;  /* 0x0000001a1b177211 */ /* 0x000fe200028f0eff */
[----:B------:R-:W1:Y:S01]  /*8d30*/  LDCU UR5, c[0x0][0x39c] ;  /* 0x00007380ff0577ac */ /* 0x000e620008000800 */
[----:B------:R-:W-:-:S02]  /*8d40*/  IADD3 R78, P5, PT, R31, R24, RZ ;  /* 0x000000181f4e7210 */ /* 0x000fc40007fbe0ff */
[----:B------:R-:W-:Y:S01]  /*8d50*/  PRMT R29, R18, 0x7771, RZ ;  /* 0x00007771121d7816 */ /* 0x000fe200000000ff */
[----:B------:R-:W3:Y:S01]  /*8d60*/  LDCU UR6, c[0x0][0x39c] ;  /* 0x00007380ff0677ac */ /* 0x000ee20008000800 */
[----:B------:R-:W-:Y:S02]  /*8d70*/  LEA.HI.X.SX32 R79, R31, R26, 0x1, P5 ;  /* 0x0000001a1f4f7211 */ /* 0x000fe400028f0eff */
[----:B------:R-:W-:Y:S01]  /*8d80*/  PRMT R27, R19, 0x7771, RZ ;  /* 0x00007771131b7816 */ /* 0x000fe200000000ff */
[C---:B0-----:R-:W-:Y:S01]  /*8d90*/  IMAD R3, R0.reuse, 0x2, R25 ;  /* 0x0000000200037824 */ /* 0x041fe200078e0219 */
[----:B------:R-:W-:Y:S01]  /*8da0*/  IADD3 R20, P5, PT, R25, R24, RZ ;  /* 0x0000001819147210 */ /* 0x000fe20007fbe0ff */
[----:B------:R0:W-:Y:S01]  /*8db0*/  @P3 STG.E.U8 desc[UR8][R22.64], R29 ;  /* 0x0000001d16003986 */ /* 0x0001e2000c101108 */
[----:B----4-:R-:W-:Y:S02]  /*8dc0*/  ISETP.LT.AND P3, PT, R77, UR10, !P0 ;  /* 0x0000000a4d007c0c */ /* 0x010fe4000c761270 */
[----:B------:R-:W-:Y:S01]  /*8dd0*/  LEA.HI.X.SX32 R21, R25, R26, 0x1, P5 ;  /* 0x0000001a19157211 */ /* 0x000fe200028f0eff */
[----:B------:R4:W-:Y:S01]  /*8de0*/  @P6 STG.E.U8 desc[UR8][R78.64], R27 ;  /* 0x0000001b4e006986 */ /* 0x0009e2000c101108 */
[----:B------:R-:W-:Y:S01]  /*8df0*/  ISETP.LT.AND P6, PT, R75, UR4, !P0 ;  /* 0x000000044b007c0c */ /* 0x000fe2000c7c1270 */
[----:B------:R-:W-:Y:S01]  /*8e00*/  IMAD R25, R0, 0x2, R3 ;  /* 0x0000000200197824 */ /* 0x000fe200078e0203 */
[----:B------:R-:W-:Y:S01]  /*8e10*/  IADD3 R2, P5, PT, R3, R24, RZ ;  /* 0x0000001803027210 */ /* 0x000fe20007fbe0ff */
[----:B------:R-:W2:Y:S01]  /*8e20*/  LDCU UR4, c[0x0][0x39c] ;  /* 0x00007380ff0477ac */ /* 0x000ea20008000800 */
[----:B------:R-:W-:-:S02]  /*8e30*/  PRMT R31, R4, 0x7772, RZ ;  /* 0x00007772041f7816 */ /* 0x000fc400000000ff */
[----:B------:R-:W-:Y:S02]  /*8e40*/  LEA.HI.X.SX32 R3, R3, R26, 0x1, P5 ;  /* 0x0000001a03037211 */ /* 0x000fe400028f0eff */
[----:B0-----:R-:W-:Y:S01]  /*8e50*/  IADD3 R22, P5, PT, R25, R24, RZ ;  /* 0x0000001819167210 */ /* 0x001fe20007fbe0ff */
[----:B------:R0:W-:Y:S01]  /*8e60*/  @P4 STG.E.U8 desc[UR8][R20.64], R31 ;  /* 0x0000001f14004986 */ /* 0x0001e2000c101108 */
[----:B------:R-:W-:Y:S02]  /*8e70*/  PRMT R29, R6, 0x7772, RZ ;  /* 0x00007772061d7816 */ /* 0x000fe400000000ff */
[----:B----4-:R-:W-:Y:S02]  /*8e80*/  PRMT R27, R5, 0x7772, RZ ;  /* 0x00007772051b7816 */ /* 0x010fe400000000ff */
[----:B------:R-:W-:Y:S01]  /*8e90*/  LEA.HI.X.SX32 R23, R25, R26, 0x1, P5 ;  /* 0x0000001a19177211 */ /* 0x000fe200028f0eff */
[----:B------:R-:W-:Y:S01]  /*8ea0*/  IMAD R25, R0, 0x2, R25 ;  /* 0x0000000200197824 */ /* 0x000fe200078e0219 */
[----:B-1----:R-:W-:Y:S01]  /*8eb0*/  ISETP.LT.AND P4, PT, R76, UR5, !P0 ;  /* 0x000000054c007c0c */ /* 0x002fe2000c781270 */
[----:B------:R1:W-:Y:S01]  /*8ec0*/  @P3 STG.E.U8 desc[UR8][R2.64], R27 ;  /* 0x0000001b02003986 */ /* 0x0003e2000c101108 */
[----:B------:R-:W4:Y:S01]  /*8ed0*/  LDCU UR5, c[0x0][0x39c] ;  /* 0x00007380ff0577ac */ /* 0x000f220008000800 */
[----:B---3--:R-:W-:-:S02]  /*8ee0*/  ISETP.LT.AND P5, PT, R74, UR6, !P0 ;  /* 0x000000064a007c0c */ /* 0x008fc4000c7a1270 */
[----:B------:R3:W-:Y:S01]  /*8ef0*/  @P6 STG.E.U8 desc[UR8][R22.64], R29 ;  /* 0x0000001d16006986 */ /* 0x0007e2000c101108 */
[C---:B------:R-:W-:Y:S01]  /*8f00*/  IADD3 R74, P6, PT, R25.reuse, R24, RZ ;  /* 0x00000018194a7210 */ /* 0x040fe20007fde0ff */
[----:B0-----:R-:W-:Y:S01]  /*8f10*/  IMAD R21, R0, 0x2, R25 ;  /* 0x0000000200157824 */ /* 0x001fe200078e0219 */
[----:B--2---:R-:W-:Y:S01]  /*8f20*/  ISETP.LT.AND P3, PT, R72, UR4, !P0 ;  /* 0x0000000448007c0c */ /* 0x004fe2000c761270 */
[----:B------:R-:W0:Y:S01]  /*8f30*/  LDCU UR4, c[0x0][0x39c] ;  /* 0x00007380ff0477ac */ /* 0x000e220008000800 */
[----:B------:R-:W-:Y:S01]  /*8f40*/  LEA.HI.X.SX32 R75, R25, R26, 0x1, P6 ;  /* 0x0000001a194b7211 */ /* 0x000fe200030f0eff */
[----:B------:R-:W-:Y:S01]  /*8f50*/  IMAD R25, R0, 0x2, R21 ;  /* 0x0000000200197824 */ /* 0x000fe200078e0215 */
[----:B-1----:R-:W-:Y:S01]  /*8f60*/  PRMT R27, R7, 0x7772, RZ ;  /* 0x00007772071b7816 */ /* 0x002fe200000000ff */
[----:B------:R-:W1:Y:S01]  /*8f70*/  LDCU UR6, c[0x0][0x39c] ;  /* 0x00007380ff0677ac */ /* 0x000e620008000800 */
[----:B------:R-:W-:-:S03]  /*8f80*/  IADD3 R2, P6, PT, R21, R24, RZ ;  /* 0x0000001815027210 */ /* 0x000fc60007fde0ff */
[----:B------:R2:W-:Y:S01]  /*8f90*/  @P4 STG.E.U8 desc[UR8][R74.64], R27 ;  /* 0x0000001b4a004986 */ /* 0x0005e2000c101108 */
[----:B------:R-:W-:Y:S02]  /*8fa0*/  IADD3 R20, P4, PT, R25, R24, RZ ;  /* 0x0000001819147210 */ /* 0x000fe40007f9e0ff */
[-C--:B------:R-:W-:Y:S02]  /*8fb0*/  LEA.HI.X.SX32 R3, R21, R26.reuse, 0x1, P6 ;  /* 0x0000001a15037211 */ /* 0x080fe400030f0eff */
[----:B------:R-:W-:Y:S02]  /*8fc0*/  PRMT R31, R8, 0x7772, RZ ;  /* 0x00007772081f7816 */ /* 0x000fe400000000ff */
[----:B------:R-:W-:Y:S01]  /*8fd0*/  LEA.HI.X.SX32 R21, R25, R26, 0x1, P4 ;  /* 0x0000001a19157211 */ /* 0x000fe200020f0eff */
[C---:B------:R-:W-:Y:S01]  /*8fe0*/  IMAD R25, R0.reuse, 0x2, R25 ;  /* 0x0000000200197824 */ /* 0x040fe200078e0219 */
[----:B---3--:R-:W-:Y:S02]  /*8ff0*/  PRMT R29, R9, 0x7772, RZ ;  /* 0x00007772091d7816 */ /* 0x008fe400000000ff */
[----:B----4-:R-:W-:Y:S01]  /*9000*/  ISETP.LT.AND P6, PT, R73, UR5, !P0 ;  /* 0x0000000549007c0c */ /* 0x010fe2000c7c1270 */
[----:B------:R3:W-:Y:S01]  /*9010*/  @P5 STG.E.U8 desc[UR8][R2.64], R31 ;  /* 0x0000001f02005986 */ /* 0x0007e2000c101108 */
[----:B--2---:R-:W-:Y:S01]  /*9020*/  IMAD R27, R0, 0x2, R25 ;  /* 0x00000002001b7824 */ /* 0x004fe200078e0219 */
[----:B------:R-:W2:Y:S02]  /*9030*/  LDCU UR5, c[0x0][0x39c] ;  /* 0x00007380ff0577ac */ /* 0x000ea40008000800 */
[----:B------:R4:W-:Y:S01]  /*9040*/  @P3 STG.E.U8 desc[UR8][R20.64], R29 ;  /* 0x0000001d14003986 */ /* 0x0009e2000c101108 */
[----:B------:R-:W-:-:S02]  /*9050*/  IADD3 R22, P3, PT, R25, R24, RZ ;  /* 0x0000001819167210 */ /* 0x000fc40007f7e0ff */
[----:B0-----:R-:W-:Y:S01]  /*9060*/  ISETP.LT.AND P5, PT, R70, UR4, !P0 ;  /* 0x0000000446007c0c */ /* 0x001fe2000c7a1270 */
[----:B------:R-:W0:Y:S01]  /*9070*/  LDCU UR4, c[0x0][0x39c] ;  /* 0x00007380ff0477ac */ /* 0x000e220008000800 */
[----:B------:R-:W-:Y:S01]  /*9080*/  LEA.HI.X.SX32 R23, R25, R26, 0x1, P3 ;  /* 0x0000001a19177211 */ /* 0x000fe200018f0eff */
[----:B------:R-:W-:Y:S01]  /*9090*/  IMAD R25, R0, 0x2, R27 ;  /* 0x0000000200197824 */ /* 0x000fe200078e021b */
[----:B---3--:R-:W-:Y:S02]  /*90a0*/  PRMT R31, R10, 0x7772, RZ ;  /* 0x000077720a1f7816 */ /* 0x008fe400000000ff */
[----:B-1----:R-:W-:Y:S01]  /*90b0*/  ISETP.LT.AND P4, PT, R71, UR6, !P0 ;  /* 0x0000000647007c0c */ /* 0x002fe2000c781270 */
[----:B------:R-:W1:Y:S02]  /*90c0*/  LDCU UR6, c[0x0][0x39c] ;  /* 0x00007380ff0677ac */ /* 0x000e640008000800 */
[----:B------:R3:W-:Y:S01]  /*90d0*/  @P6 STG.E.U8 desc[UR8][R22.64], R31 ;  /* 0x0000001f16006986 */ /* 0x0007e2000c101108 */
[----:B----4-:R-:W-:-:S02]  /*90e0*/  IADD3 R20, P6, PT, R25, R24, RZ ;  /* 0x0000001819147210 */ /* 0x010fc40007fde0ff */
[----:B------:R-:W-:Y:S02]  /*90f0*/  IADD3 R2, P3, PT, R27, R24, RZ ;  /* 0x000000181b027210 */ /* 0x000fe40007f7e0ff */
[-C--:B------:R-:W-:Y:S01]  /*9100*/  LEA.HI.X.SX32 R21, R25, R26.reuse, 0x1, P6 ;  /* 0x0000001a19157211 */ /* 0x080fe200030f0eff */
[----:B------:R-:W-:Y:S01]  /*9110*/  IMAD R25, R0, 0x2, R25 ;  /* 0x0000000200197824 */ /* 0x000fe200078e0219 */
[----:B------:R-:W-:Y:S02]  /*9120*/  LEA.HI.X.SX32 R3, R27, R26, 0x1, P3 ;  /* 0x0000001a1b037211 */ /* 0x000fe400018f0eff */
[----:B------:R-:W-:Y:S02]  /*9130*/  PRMT R29, R11, 0x7772, RZ ;  /* 0x000077720b1d7816 */ /* 0x000fe400000000ff */
[----:B------:R-:W-:Y:S01]  /*9140*/  PRMT R35, R12, 0x7772, RZ ;  /* 0x000077720c237816 */ /* 0x000fe200000000ff */
[----:B------:R-:W-:Y:S01]  /*9150*/  IMAD R27, R0, 0x2, R25 ;  /* 0x00000002001b7824 */ /* 0x000fe200078e0219 */
[C---:B---3--:R-:W-:Y:S01]  /*9160*/  IADD3 R22, P6, PT, R25.reuse, R24, RZ ;  /* 0x0000001819167210 */ /* 0x048fe20007fde0ff */
[----:B------:R3:W-:Y:S01]  /*9170*/  @P4 STG.E.U8 desc[UR8][R2.64], R29 ;  /* 0x0000001d02004986 */ /* 0x0007e2000c101108 */
[----:B--2---:R-:W-:Y:S01]  /*9180*/  ISETP.LT.AND P4, PT, R68, UR5, !P0 ;  /* 0x0000000544007c0c */ /* 0x004fe2000c781270 */
[----:B------:R-:W2:Y:S02]  /*9190*/  LDCU UR5, c[0x0][0x39c] ;  /* 0x00007380ff0577ac */ /* 0x000ea40008000800 */
[----:B------:R4:W-:Y:S01]  /*91a0*/  @P5 STG.E.U8 desc[UR8][R20.64], R35 ;  /* 0x0000002314005986 */ /* 0x0009e2000c101108 */
[----:B0-----:R-:W-:Y:S01]  /*91b0*/  ISETP.LT.AND P5, PT, R64, UR4, !P0 ;  /* 0x0000000440007c0c */ /* 0x001fe2000c7a1270 */
[----:B------:R-:W0:Y:S01]  /*91c0*/  LDCU UR4, c[0x0][0x39c] ;  /* 0x00007380ff0477ac */ /* 0x000e220008000800 */
[----:B------:R-:W-:Y:S01]  /*91d0*/  LEA.HI.X.SX32 R23, R25, R26, 0x1, P6 ;  /* 0x0000001a19177211 */ /* 0x000fe200030f0eff */
[----:B------:R-:W-:Y:S01]  /*91e0*/  IMAD R25, R0, 0x2, R27 ;  /* 0x0000000200197824 */ /* 0x000fe200078e021b */
[----:B------:R-:W-:Y:S01]  /*91f0*/  ISETP.LT.AND P3, PT, R66, UR7, !P0 ;  /* 0x0000000742007c0c */ /* 0x000fe2000c761270 */
[----:B------:R-:W0:Y:S01]  /*9200*/  LDCU UR7, c[0x0][0x39c] ;  /* 0x00007380ff0777ac */ /* 0x000e220008000800 */
[----:B---3--:R-:W-:-:S04]  /*9210*/  IADD3 R2, P6, PT, R27, R24, RZ ;  /* 0x000000181b027210 */ /* 0x008fc80007fde0ff */
[----:B------:R-:W-:Y:S02]  /*9220*/  LEA.HI.X.SX32 R3, R27, R26, 0x1, P6 ;  /* 0x0000001a1b037211 */ /* 0x000fe400030f0eff */
[----:B----4-:R-:W-:Y:S02]  /*9230*/  IADD3 R20, P6, PT, R25, R24, RZ ;  /* 0x0000001819147210 */ /* 0x010fe40007fde0ff */
[----:B------:R-:W-:Y:S02]  /*9240*/  PRMT R33, R13, 0x7772, RZ ;  /* 0x000077720d217816 */ /* 0x000fe400000000ff */
[----:B------:R-:W-:Y:S02]  /*9250*/  PRMT R31, R14, 0x7772, RZ ;  /* 0x000077720e1f7816 */ /* 0x000fe400000000ff */
[----:B------:R-:W-:Y:S01]  /*9260*/  LEA.HI.X.SX32 R21, R25, R26, 0x1, P6 ;  /* 0x0000001a19157211 */ /* 0x000fe200030f0eff */
[C---:B------:R-:W-:Y:S01]  /*9270*/  IMAD R25, R0.reuse, 0x2, R25 ;  /* 0x0000000200197824 */ /* 0x040fe200078e0219 */
[----:B------:R-:W-:Y:S01]  /*9280*/  PRMT R29, R15, 0x7772, RZ ;  /* 0x000077720f1d7816 */ /* 0x000fe200000000ff */
[----:B------:R3:W-:Y:S02]  /*9290*/  @P4 STG.E.U8 desc[UR8][R22.64], R33 ;  /* 0x0000002116004986 */ /* 0x0007e4000c101108 */
[----:B------:R-:W-:-:S02]  /*92a0*/  IMAD R27, R0, 0x2, R25 ;  /* 0x00000002001b7824 */ /* 0x000fc400078e0219 */
[----:B------:R4:W-:Y:S01]  /*92b0*/  @P3 STG.E.U8 desc[UR8][R2.64], R31 ;  /* 0x0000001f02003986 */ /* 0x0009e2000c101108 */
[----:B--2---:R-:W-:Y:S01]  /*92c0*/  ISETP.LT.AND P3, PT, R62, UR5, !P0 ;  /* 0x000000053e007c0c */ /* 0x004fe2000c761270 */
[----:B------:R-:W2:Y:S02]  /*92d0*/  LDCU UR5, c[0x0][0x39c] ;  /* 0x00007380ff0577ac */ /* 0x000ea40008000800 */
[----:B------:R2:W-:Y:S01]  /*92e0*/  @P5 STG.E.U8 desc[UR8][R20.64], R29 ;  /* 0x0000001d14005986 */ /* 0x0005e2000c101108 */
[----:B0-----:R-:W-:Y:S01]  /*92f0*/  ISETP.LT.AND P5, PT, R58, UR4, !P0 ;  /* 0x000000043a007c0c */ /* 0x001fe2000c7a1270 */
[----:B------:R-:W0:Y:S01]  /*9300*/  LDCU UR4, c[0x0][0x39c] ;  /* 0x00007380ff0477ac */ /* 0x000e220008000800 */
[C---:B---3--:R-:W-:Y:S02]  /*9310*/  IADD3 R22, P6, PT, R25.reuse, R24, RZ ;  /* 0x0000001819167210 */ /* 0x048fe40007fde0ff */
[----:B-1----:R-:W-:Y:S01]  /*9320*/  ISETP.LT.AND P4, PT, R60, UR6, !P0 ;  /* 0x000000063c007c0c */ /* 0x002fe2000c781270 */
[----:B------:R-:W1:Y:S01]  /*9330*/  LDCU UR6, c[0x0][0x39c] ;  /* 0x00007380ff0677ac */ /* 0x000e620008000800 */
[----:B------:R-:W-:Y:S01]  /*9340*/  LEA.HI.X.SX32 R23, R25, R26, 0x1, P6 ;  /* 0x0000001a19177211 */ /* 0x000fe200030f0eff */
[----:B------:R-:W-:Y:S01]  /*9350*/  IMAD R25, R0, 0x2, R27 ;  /* 0x0000000200197824 */ /* 0x000fe200078e021b */
[----:B----4-:R-:W-:-:S04]  /*9360*/  IADD3 R2, P6, PT, R27, R24, RZ ;  /* 0x000000181b027210 */ /* 0x010fc80007fde0ff */
[----:B------:R-:W-:Y:S02]  /*9370*/  LEA.HI.X.SX32 R3, R27, R26, 0x1, P6 ;  /* 0x0000001a1b037211 */ /* 0x000fe400030f0eff */
[----:B--2---:R-:W-:Y:S02]  /*9380*/  IADD3 R20, P6, PT, R25, R24, RZ ;  /* 0x0000001819147210 */ /* 0x004fe40007fde0ff */
[----:B------:R-:W-:Y:S02]  /*9390*/  PRMT R35, R16, 0x7772, RZ ;  /* 0x0000777210237816 */ /* 0x000fe400000000ff */
[----:B------:R-:W-:Y:S02]  /*93a0*/  PRMT R33, R17, 0x7772, RZ ;  /* 0x0000777211217816 */ /* 0x000fe400000000ff */
[----:B------:R-:W-:Y:S02]  /*93b0*/  LEA.HI.X.SX32 R21, R25, R26, 0x1, P6 ;  /* 0x0000001a19157211 */ /* 0x000fe400030f0eff */
[----:B------:R-:W-:Y:S01]  /*93c0*/  PRMT R31, R18, 0x7772, RZ ;  /* 0x00007772121f7816 */ /* 0x000fe200000000ff */
[----:B------:R2:W-:Y:S01]  /*93d0*/  @P3 STG.E.U8 desc[UR8][R22.64], R35 ;  /* 0x0000002316003986 */ /* 0x0005e2000c101108 */
[----:B------:R-:W-:-:S03]  /*93e0*/  IMAD R25, R0, 0x2, R25 ;  /* 0x0000000200197824 */ /* 0x000fc600078e0219 */
[----:B------:R3:W-:Y:S01]  /*93f0*/  @P4 STG.E.U8 desc[UR8][R2.64], R33 ;  /* 0x0000002102004986 */ /* 0x0007e2000c101108 */
[----:B------:R-:W-:Y:S01]  /*9400*/  ISETP.LT.AND P4, PT, R56, UR5, !P0 ;  /* 0x0000000538007c0c */ /* 0x000fe2000c781270 */
[----:B------:R-:W4:Y:S02]  /*9410*/  LDCU UR5, c[0x0][0x39c] ;  /* 0x00007380ff0577ac */ /* 0x000f240008000800 */
[----:B------:R4:W-:Y:S01]  /*9420*/  @P5 STG.E.U8 desc[UR8][R20.64], R31 ;  /* 0x0000001f14005986 */ /* 0x0009e2000c101108 */
[----:B0-----:R-:W-:Y:S01]  /*9430*/  ISETP.LT.AND P5, PT, R48, UR4, !P0 ;  /* 0x0000000430007c0c */ /* 0x001fe2000c7a1270 */
[----:B------:R-:W0:Y:S01]  /*9440*/  LDCU UR4, c[0x0][0x39c] ;  /* 0x00007380ff0477ac */ /* 0x000e220008000800 */
[----:B------:R-:W-:Y:S01]  /*9450*/  IMAD R27, R0, 0x2, R25 ;  /* 0x00000002001b7824 */ /* 0x000fe200078e0219 */
[C---:B--2---:R-:W-:Y:S02]  /*9460*/  IADD3 R22, P6, PT, R25.reuse, R24, RZ ;  /* 0x0000001819167210 */ /* 0x044fe40007fde0ff */
[----:B-1----:R-:W-:Y:S01]  /*9470*/  ISETP.LT.AND P3, PT, R52, UR6, !P0 ;  /* 0x0000000634007c0c */ /* 0x002fe2000c761270 */
[----:B------:R-:W1:Y:S01]  /*9480*/  LDCU UR6, c[0x0][0x39c] ;  /* 0x00007380ff0677ac */ /* 0x000e620008000800 */
[----:B------:R-:W-:Y:S01]  /*9490*/  LEA.HI.X.SX32 R23, R25, R26, 0x1, P6 ;  /* 0x0000001a19177211 */ /* 0x000fe200030f0eff */
[----:B------:R-:W-:Y:S01]  /*94a0*/  IMAD R25, R0, 0x2, R27 ;  /* 0x0000000200197824 */ /* 0x000fe200078e021b */
[----:B---3--:R-:W-:-:S02]  /*94b0*/  IADD3 R2, P6, PT, R27, R24, RZ ;  /* 0x000000181b027210 */ /* 0x008fc40007fde0ff */
[----:B------:R-:W-:Y:S02]  /*94c0*/  PRMT R33, R19, 0x7772, RZ ;  /* 0x0000777213217816 */ /* 0x000fe400000000ff */
[----:B------:R-:W-:Y:S02]  /*94d0*/  LEA.HI.X.SX32 R3, R27, R26, 0x1, P6 ;  /* 0x0000001a1b037211 */ /* 0x000fe400030f0eff */
[C---:B----4-:R-:W-:Y:S02]  /*94e0*/  IADD3 R20, P6, PT, R25.reuse, R24, RZ ;  /* 0x0000001819147210 */ /* 0x050fe40007fde0ff */
[----:B------:R-:W-:Y:S01]  /*94f0*/  PRMT R29, R4, 0x7773, RZ ;  /* 0x00007773041d7816 */ /* 0x000fe200000000ff */
[----:B------:R2:W-:Y:S01]  /*9500*/  @P4 STG.E.U8 desc[UR8][R22.64], R33 ;  /* 0x0000002116004986 */ /* 0x0005e2000c101108 */
[----:B------:R-:W-:Y:S01]  /*9510*/  LEA.HI.X.SX32 R21, R25, R26, 0x1, P6 ;  /* 0x0000001a19157211 */ /* 0x000fe200030f0eff */
[----:B------:R-:W-:Y:S01]  /*9520*/  IMAD R25, R0, 0x2, R25 ;  /* 0x0000000200197824 */ /* 0x000fe200078e0219 */
[----:B------:R-:W-:Y:S01]  /*9530*/  PRMT R31, R5, 0x7773, RZ ;  /* 0x00007773051f7816 */ /* 0x000fe200000000ff */
[----:B------:R3:W-:Y:S01]  /*9540*/  @P3 STG.E.U8 desc[UR8][R2.64], R29 ;  /* 0x0000001d02003986 */ /* 0x0007e2000c101108 */
[----:B0-----:R-:W-:Y:S01]  /*9550*/  ISETP.LT.AND P6, PT, R46, UR4, !P0 ;  /* 0x000000042e007c0c */ /* 0x001fe2000c7c1270 */
[----:B------:R-:W0:Y:S01]  /*9560*/  LDCU UR4, c[0x0][0x39c] ;  /* 0x00007380ff0477ac */ /* 0x000e220008000800 */
[----:B------:R-:W-:Y:S01]  /*9570*/  ISETP.LT.AND P3, PT, R50, UR5, !P0 ;  /* 0x0000000532007c0c */ /* 0x000fe2000c761270 */
[----:B------:R-:W-:Y:S01]  /*9580*/  @P5 STG.E.U8 desc[UR8][R20.64], R31 ;  /* 0x0000001f14005986 */ /* 0x000fe2000c101108 */
[----:B------:R-:W4:Y:S01]  /*9590*/  LDCU UR5, c[0x0][0x39c] ;  /* 0x00007380ff0577ac */ /* 0x000f220008000800 */
[C---:B------:R-:W-:Y:S01]  /*95a0*/  IADD3 R4, P5, PT, R25.reuse, R24, RZ ;  /* 0x0000001819047210 */ /* 0x040fe20007fbe0ff */
[----:B--2---:R-:W-:Y:S01]  /*95b0*/  IMAD R23, R0, 0x2, R25 ;  /* 0x0000000200177824 */ /* 0x004fe200078e0219 */
[----:B-1----:R-:W-:Y:S01]  /*95c0*/  ISETP.LT.AND P4, PT, R54, UR6, !P0 ;  /* 0x0000000636007c0c */ /* 0x002fe2000c781270 */
[----:B------:R-:W1:Y:S01]  /*95d0*/  LDCU UR6, c[0x0][0x39c] ;  /* 0x00007380ff0677ac */ /* 0x000e620008000800 */
[----:B------:R-:W-:Y:S01]  /*95e0*/  LEA.HI.X.SX32 R5, R25, R26, 0x1, P5 ;  /* 0x0000001a19057211 */ /* 0x000fe200028f0eff */
[----:B------:R-:W-:Y:S01]  /*95f0*/  IMAD R25, R0, 0x2, R23 ;  /* 0x0000000200197824 */ /* 0x000fe200078e0217 */
[----:B---3--:R-:W-:-:S02]  /*9600*/  PRMT R29, R6, 0x7773, RZ ;  /* 0x00007773061d7816 */ /* 0x008fc400000000ff */
[----:B------:R-:W-:-:S03]  /*9610*/  IADD3 R2, P5, PT, R23, R24, RZ ;  /* 0x0000001817027210 */ /* 0x000fc60007fbe0ff */
[----:B------:R2:W-:Y:S01]  /*9620*/  @P6 STG.E.U8 desc[UR8][R4.64], R29 ;  /* 0x0000001d04006986 */ /* 0x0005e2000c101108 */
[----:B------:R-:W-:Y:S02]  /*9630*/  IADD3 R6, P6, PT, R25, R24, RZ ;  /* 0x0000001819067210 */ /* 0x000fe40007fde0ff */
[----:B------:R-:W-:Y:S02]  /*9640*/  PRMT R27, R7, 0x7773, RZ ;  /* 0x00007773071b7816 */ /* 0x000fe400000000ff */
[-C--:B------:R-:W-:Y:S02]  /*9650*/  LEA.HI.X.SX32 R3, R23, R26.reuse, 0x1, P5 ;  /* 0x0000001a17037211 */ /* 0x080fe400028f0eff */
[----:B------:R-:W-:Y:S01]  /*9660*/  LEA.HI.X.SX32 R7, R25, R26, 0x1, P6 ;  /* 0x0000001a19077211 */ /* 0x000fe200030f0eff */
[----:B------:R-:W-:Y:S01]  /*9670*/  IMAD R25, R0, 0x2, R25 ;  /* 0x0000000200197824 */ /* 0x000fe200078e0219 */
[----:B------:R-:W-:Y:S02]  /*9680*/  PRMT R23, R8, 0x7773, RZ ;  /* 0x0000777308177816 */ /* 0x000fe400000000ff */
        /* <DEDUP_REMOVED lines=8> */
[----:B------:R-:W-:Y:S02]  /*9710*/  LEA.HI.X.SX32 R21, R25, R26, 0x1, P4 ;  /* 0x0000001a19157211 */ /* 0x000fe400020f0eff */
[----:B---3--:R-:W-:Y:S01]  /*9720*/  PRMT R27, R9, 0x7773, RZ ;  /* 0x00007773091b7816 */ /* 0x008fe200000000ff */
[----:B------:R-:W-:Y:S01]  /*9730*/  IMAD R9, R0, 0x2, R5 ;  /* 0x0000000200097824 */ /* 0x000fe200078e0205 */
[----:B------:R-:W-:-:S03]  /*9740*/  IADD3 R2, P4, PT, R5, R24, RZ ;  /* 0x0000001805027210 */ /* 0x000fc60007f9e0ff */
[----:B------:R-:W-:Y:S01]  /*9750*/  @P5 STG.E.U8 desc[UR8][R20.64], R27 ;  /* 0x0000001b14005986 */ /* 0x000fe2000c101108 */
[----:B------:R-:W-:Y:S02]  /*9760*/  IADD3 R4, P5, PT, R9, R24, RZ ;  /* 0x0000001809047210 */ /* 0x000fe40007fbe0ff */
[----:B-1----:R-:W-:Y:S01]  /*9770*/  ISETP.LT.AND P3, PT, R36, UR6, !P0 ;  /* 0x0000000624007c0c */ /* 0x002fe2000c761270 */
[----:B------:R-:W1:Y:S01]  /*9780*/  LDCU UR6, c[0x0][0x39c] ;  /* 0x00007380ff0677ac */ /* 0x000e620008000800 */
[-C--:B------:R-:W-:Y:S02]  /*9790*/  LEA.HI.X.SX32 R3, R5, R26.reuse, 0x1, P4 ;  /* 0x0000001a05037211 */ /* 0x080fe400020f0eff */
[----:B------:R-:W-:Y:S01]  /*97a0*/  LEA.HI.X.SX32 R5, R9, R26, 0x1, P5 ;  /* 0x0000001a09057211 */ /* 0x000fe200028f0eff */
[----:B------:R-:W-:Y:S01]  /*97b0*/  IMAD R9, R0, 0x2, R9 ;  /* 0x0000000200097824 */ /* 0x000fe200078e0209 */
[----:B------:R-:W-:Y:S02]  /*97c0*/  PRMT R25, R10, 0x7773, RZ ;  /* 0x000077730a197816 */ /* 0x000fe400000000ff */
[----:B----4-:R-:W-:Y:S01]  /*97d0*/  PRMT R23, R11, 0x7773, RZ ;  /* 0x000077730b177816 */ /* 0x010fe200000000ff */
[----:B------:R-:W-:-:S02]  /*97e0*/  IMAD R11, R0, 0x2, R9 ;  /* 0x00000002000b7824 */ /* 0x000fc400078e0209 */
[----:B------:R3:W-:Y:S01]  /*97f0*/  @P6 STG.E.U8 desc[UR8][R2.64], R25 ;  /* 0x0000001902006986 */ /* 0x0007e2000c101108 */
[C---:B------:R-:W-:Y:S02]  /*9800*/  IADD3 R6, P6, PT, R9.reuse, R24, RZ ;  /* 0x0000001809067210 */ /* 0x040fe40007fde0ff */
[----:B--2---:R-:W-:Y:S01]  /*9810*/  ISETP.LT.AND P5, PT, R40, UR5, !P0 ;  /* 0x0000000528007c0c */ /* 0x004fe2000c7a1270 */
[----:B------:R2:W-:Y:S01]  /*9820*/  @P3 STG.E.U8 desc[UR8][R4.64], R23 ;  /* 0x0000001704003986 */ /* 0x0005e2000c101108 */
[----:B0-----:R-:W-:Y:S01]  /*9830*/  ISETP.LT.AND P3, PT, R34, UR4, !P0 ;  /* 0x0000000422007c0c */ /* 0x001fe2000c761270 */
[----:B------:R-:W0:Y:S01]  /*9840*/  LDCU UR5, c[0x0][0x39c] ;  /* 0x00007380ff0577ac */ /* 0x000e220008000800 */
[----:B------:R-:W-:Y:S02]  /*9850*/  LEA.HI.X.SX32 R7, R9, R26, 0x1, P6 ;  /* 0x0000001a09077211 */ /* 0x000fe400030f0eff */
[----:B------:R-:W-:Y:S01]  /*9860*/  IADD3 R8, P6, PT, R11, R24, RZ ;  /* 0x000000180b087210 */ /* 0x000fe20007fde0ff */
[----:B------:R-:W4:Y:S01]  /*9870*/  LDCU UR4, c[0x0][0x39c] ;  /* 0x00007380ff0477ac */ /* 0x000f220008000800 */
[----:B---3--:R-:W-:-:S02]  /*9880*/  IMAD R3, R0, 0x2, R11 ;  /* 0x0000000200037824 */ /* 0x008fc400078e020b */
[----:B------:R-:W-:Y:S02]  /*9890*/  LEA.HI.X.SX32 R9, R11, R26, 0x1, P6 ;  /* 0x0000001a0b097211 */ /* 0x000fe400030f0eff */
[----:B--2---:R-:W-:Y:S01]  /*98a0*/  IMAD R5, R0, 0x2, R3 ;  /* 0x0000000200057824 */ /* 0x004fe200078e0203 */
[----:B------:R-:W-:-:S03]  /*98b0*/  PRMT R27, R12, 0x7773, RZ ;  /* 0x000077730c1b7816 */ /* 0x000fc600000000ff */
[C---:B------:R-:W-:Y:S01]  /*98c0*/  IMAD R11, R0.reuse, 0x2, R5 ;  /* 0x00000002000b7824 */ /* 0x040fe200078e0205 */
[----:B------:R-:W-:Y:S01]  /*98d0*/  PRMT R25, R13, 0x7773, RZ ;  /* 0x000077730d197816 */ /* 0x000fe200000000ff */
[----:B------:R-:W-:Y:S02]  /*98e0*/  @P5 STG.E.U8 desc[UR8][R6.64], R27 ;  /* 0x0000001b06005986 */ /* 0x000fe4000c101108 */
[C---:B------:R-:W-:Y:S02]  /*98f0*/  IMAD R13, R0.reuse, 0x2, R11 ;  /* 0x00000002000d7824 */ /* 0x040fe400078e020b */
[----:B------:R2:W-:Y:S01]  /*9900*/  @P3 STG.E.U8 desc[UR8][R8.64], R25 ;  /* 0x0000001908003986 */ /* 0x0005e2000c101108 */
[-C--:B------:R-:W-:Y:S01]  /*9910*/  IADD3 R2, P3, PT, R3, R24.reuse, RZ ;  /* 0x0000001803027210 */ /* 0x080fe20007f7e0ff */
[----:B------:R-:W-:Y:S01]  /*9920*/  IMAD R21, R0, 0x2, R13 ;  /* 0x0000000200157824 */ /* 0x000fe200078e020d */
[-C--:B------:R-:W-:Y:S02]  /*9930*/  IADD3 R4, P5, PT, R5, R24.reuse, RZ ;  /* 0x0000001805047210 */ /* 0x080fe40007fbe0ff */
[----:B------:R-:W-:-:S02]  /*9940*/  IADD3 R10, P6, PT, R11, R24, RZ ;  /* 0x000000180b0a7210 */ /* 0x000fc40007fde0ff */
[-C--:B------:R-:W-:Y:S01]  /*9950*/  LEA.HI.X.SX32 R3, R3, R26.reuse, 0x1, P3 ;  /* 0x0000001a03037211 */ /* 0x080fe200018f0eff */
[----:B------:R-:W-:Y:S01]  /*9960*/  IMAD R23, R0, 0x2, R21 ;  /* 0x0000000200177824 */ /* 0x000fe200078e0215 */
[----:B------:R-:W-:Y:S02]  /*9970*/  LEA.HI.X.SX32 R5, R5, R26, 0x1, P5 ;  /* 0x0000001a05057211 */ /* 0x000fe400028f0eff */
[----:B--2---:R-:W-:Y:S02]  /*9980*/  IADD3 R8, P3, PT, R21, R24, RZ ;  /* 0x0000001815087210 */ /* 0x004fe40007f7e0ff */
[----:B------:R-:W-:Y:S02]  /*9990*/  LEA.HI.X.SX32 R11, R11, R26, 0x1, P6 ;  /* 0x0000001a0b0b7211 */ /* 0x000fe400030f0eff */
[----:B------:R-:W-:Y:S02]  /*99a0*/  IADD3 R6, P6, PT, R13, R24, RZ ;  /* 0x000000180d067210 */ /* 0x000fe40007fde0ff */
[----:B0-----:R-:W-:-:S02]  /*99b0*/  ISETP.LT.AND P5, PT, R30, UR5, !P0 ;  /* 0x000000051e007c0c */ /* 0x001fc4000c7a1270 */
[----:B------:R-:W-:Y:S02]  /*99c0*/  ISETP.LT.AND P4, PT, R42, UR7, !P0 ;  /* 0x000000072a007c0c */ /* 0x000fe4000c781270 */
[-C--:B------:R-:W-:Y:S02]  /*99d0*/  LEA.HI.X.SX32 R9, R21, R26.reuse, 0x1, P3 ;  /* 0x0000001a15097211 */ /* 0x080fe400018f0eff */
[----:B----4-:R-:W-:Y:S02]  /*99e0*/  ISETP.LT.AND P3, PT, R28, UR4, !P0 ;  /* 0x000000041c007c0c */ /* 0x010fe4000c761270 */
[----:B------:R-:W-:Y:S02]  /*99f0*/  LEA.HI.X.SX32 R7, R13, R26, 0x1, P6 ;  /* 0x0000001a0d077211 */ /* 0x000fe400030f0eff */
[----:B------:R-:W-:Y:S02]  /*9a00*/  IADD3 R24, P6, PT, R23, R24, RZ ;  /* 0x0000001817187210 */ /* 0x000fe40007fde0ff */
[----:B-1----:R-:W-:-:S02]  /*9a10*/  ISETP.LT.AND P0, PT, R32, UR6, !P0 ;  /* 0x0000000620007c0c */ /* 0x002fc4000c701270 */
[----:B------:R-:W-:Y:S02]  /*9a20*/  PRMT R13, R14, 0x7773, RZ ;  /* 0x000077730e0d7816 */ /* 0x000fe400000000ff */
[----:B------:R-:W-:Y:S02]  /*9a30*/  LEA.HI.X.SX32 R25, R23, R26, 0x1, P6 ;  /* 0x0000001a17197211 */ /* 0x000fe400030f0eff */
[----:B------:R-:W-:Y:S02]  /*9a40*/  PRMT R15, R15, 0x7773, RZ ;  /* 0x000077730f0f7816 */ /* 0x000fe400000000ff */
[----:B------:R-:W-:Y:S02]  /*9a50*/  PRMT R23, R16, 0x7773, RZ ;  /* 0x0000777310177816 */ /* 0x000fe400000000ff */
[----:B------:R-:W-:Y:S01]  /*9a60*/  PRMT R21, R17, 0x7773, RZ ;  /* 0x0000777311157816 */ /* 0x000fe200000000ff */
[----:B------:R0:W-:Y:S01]  /*9a70*/  @P5 STG.E.U8 desc[UR8][R2.64], R13 ;  /* 0x0000000d02005986 */ /* 0x0001e2000c101108 */
[----:B------:R-:W-:-:S03]  /*9a80*/  PRMT R17, R18, 0x7773, RZ ;  /* 0x0000777312117816 */ /* 0x000fc600000000ff */
[----:B------:R0:W-:Y:S04]  /*9a90*/  @P4 STG.E.U8 desc[UR8][R4.64], R15 ;  /* 0x0000000f04004986 */ /* 0x0001e8000c101108 */
[----:B------:R0:W-:Y:S04]  /*9aa0*/  @P3 STG.E.U8 desc[UR8][R10.64], R23 ;  /* 0x000000170a003986 */ /* 0x0001e8000c101108 */
[----:B------:R0:W-:Y:S01]  /*9ab0*/  @P2 STG.E.U8 desc[UR8][R6.64], R21 ;  /* 0x0000001506002986 */ /* 0x0001e2000c101108 */
[----:B------:R-:W-:-:S03]  /*9ac0*/  PRMT R19, R19, 0x7773, RZ ;  /* 0x0000777313137816 */ /* 0x000fc600000000ff */
[----:B------:R0:W-:Y:S01]  /*9ad0*/  @P1 STG.E.U8 desc[UR8][R8.64], R17 ;  /* 0x0000001108001986 */ /* 0x0001e2000c101108 */
[----:B------:R-:W-:Y:S05]  /*9ae0*/  @!P0 EXIT ;  /* 0x000000000000894d */ /* 0x000fea0003800000 */
[----:B------:R-:W-:Y:S01]  /*9af0*/  STG.E.U8 desc[UR8][R24.64], R19 ;  /* 0x0000001318007986 */ /* 0x000fe2000c101108 */
[----:B------:R-:W-:Y:S05]  /*9b00*/  EXIT ;  /* 0x000000000000794d */ /* 0x000fea0003800000 */
.L_x_3:
[----:B------:R-:W-:-:S00]  /*9b10*/  BRA `(.L_x_3) ;  /* 0xfffffffc00fc7947 */ /* 0x000fc0000383ffff */
[----:B------:R-:W-:-:S00]  /*9b20*/  NOP ;  /* 0x0000000000007918 */ /* 0x000fc00000000000 */
        /* <DEDUP_REMOVED lines=13> */
.L_x_4:


//--------------------- .nv.shared.matmul_kernel  --------------------------
	.section	.nv.shared.matmul_kernel,"aw",@nobits
	.sectionflags	@""
	.align	16
	.zero		1024


//--------------------- .nv.shared.reserved.0     --------------------------
	.section	.nv.shared.reserved.0,"aw",@nobits
	.weak		__nv_reservedSMEM_offset_0_alias
	.size		__nv_reservedSMEM_offset_0_alias, 0, 64
	.other		__nv_reservedSMEM_offset_0_alias,@"STO_CUDA_RESERVED_SHARED STV_DEFAULT"
__nv_reservedSMEM_offset_0_alias:
	.zero		0
	.zero		64


//--------------------- .nv.constant0.matmul_kernel --------------------------
	.section	.nv.constant0.matmul_kernel,"a",@progbits
	.sectionflags	@""
	.align	4
.nv.constant0.matmul_kernel:
	.zero		976


//--------------------- SYMBOLS --------------------------

	.type		.nv.reservedSmem.offset0,@object
	.size		.nv.reservedSmem.offset0,0x4
	.type		.nv.reservedSmem.cap,@object
	.size		.nv.reservedSmem.cap,0x4
